	.headerflags	@"EF_CUDA_TEXMODE_UNIFIED EF_CUDA_64BIT_ADDRESS EF_CUDA_ACCELERATORS EF_CUDA_SM90 EF_CUDA_VIRTUAL_SM(EF_CUDA_SM90)"
	.elftype	@"ET_EXEC"


//--------------------- .nv.info                  --------------------------
	.section	.nv.info,"",@"SHT_CUDA_INFO"
	.align	4


	//----- nvinfo : EIATTR_REGCOUNT
	.align		4
        /*0000*/ 	.byte	0x04, 0x2f
        /*0002*/ 	.short	(.L_1 - .L_0)
	.align		4
.L_0:
        /*0004*/ 	.word	index@(triton_poi_fused_max_pool2d_with_indices_16)
        /*0008*/ 	.word	0x00000050


	//----- nvinfo : EIATTR_MIN_STACK_SIZE
	.align		4
.L_1:
        /*000c*/ 	.byte	0x04, 0x12
        /*000e*/ 	.short	(.L_3 - .L_2)
	.align		4
.L_2:
        /*0010*/ 	.word	index@(triton_poi_fused_max_pool2d_with_indices_16)
        /*0014*/ 	.word	0x00000000


	//----- nvinfo : EIATTR_FRAME_SIZE
	.align		4
.L_3:
        /*0018*/ 	.byte	0x04, 0x11
        /*001a*/ 	.short	(.L_5 - .L_4)
	.align		4
.L_4:
        /*001c*/ 	.word	index@(triton_poi_fused_max_pool2d_with_indices_16)
        /*0020*/ 	.word	0x00000000


	//----- nvinfo : EIATTR_MIN_STACK_SIZE
	.align		4
.L_5:
        /*0024*/ 	.byte	0x04, 0x12
        /*0026*/ 	.short	(.L_7 - .L_6)
	.align		4
.L_6:
        /*0028*/ 	.word	index@(triton_poi_fused_max_pool2d_with_indices_16)
        /*002c*/ 	.word	0x00000000
.L_7:


//--------------------- .nv.info.triton_poi_fused_max_pool2d_with_indices_16 --------------------------
	.section	.nv.info.triton_poi_fused_max_pool2d_with_indices_16,"",@"SHT_CUDA_INFO"
	.sectionflags	@""
	.align	4


	//----- nvinfo : EIATTR_CUDA_API_VERSION
	.align		4
        /*0000*/ 	.byte	0x04, 0x37
        /*0002*/ 	.short	(.L_9 - .L_8)
.L_8:
        /*0004*/ 	.word	0x0000007c


	//----- nvinfo : EIATTR_KPARAM_INFO
	.align		4
.L_9:
        /*0008*/ 	.byte	0x04, 0x17
        /*000a*/ 	.short	(.L_11 - .L_10)
.L_10:
        /*000c*/ 	.word	0x00000000
        /*0010*/ 	.short	0x0004
        /*0012*/ 	.short	0x001c
        /*0014*/ 	.byte	0x00, 0xf0, 0x11, 0x00


	//----- nvinfo : EIATTR_KPARAM_INFO
	.align		4
.L_11:
        /*0018*/ 	.byte	0x04, 0x17
        /*001a*/ 	.short	(.L_13 - .L_12)
.L_12:
        /*001c*/ 	.word	0x00000000
        /*0020*/ 	.short	0x0003
        /*0022*/ 	.short	0x0018
        /*0024*/ 	.byte	0x00, 0xf0, 0x11, 0x00


	//----- nvinfo : EIATTR_KPARAM_INFO
	.align		4
.L_13:
        /*0028*/ 	.byte	0x04, 0x17
        /*002a*/ 	.short	(.L_15 - .L_14)
.L_14:
        /*002c*/ 	.word	0x00000000
        /*0030*/ 	.short	0x0002
        /*0032*/ 	.short	0x0010
        /*0034*/ 	.byte	0x00, 0xf4, 0x21, 0x00


	//----- nvinfo : EIATTR_KPARAM_INFO
	.align		4
.L_15:
        /*0038*/ 	.byte	0x04, 0x17
        /*003a*/ 	.short	(.L_17 - .L_16)
.L_16:
        /*003c*/ 	.word	0x00000000
        /*0040*/ 	.short	0x0001
        /*0042*/ 	.short	0x0008
        /*0044*/ 	.byte	0x00, 0xf4, 0x21, 0x00


	//----- nvinfo : EIATTR_KPARAM_INFO
	.align		4
.L_17:
        /*0048*/ 	.byte	0x04, 0x17
        /*004a*/ 	.short	(.L_19 - .L_18)
.L_18:
        /*004c*/ 	.word	0x00000000
        /*0050*/ 	.short	0x0000
        /*0052*/ 	.short	0x0000
        /*0054*/ 	.byte	0x00, 0xf4, 0x21, 0x00


	//----- nvinfo : EIATTR_SPARSE_MMA_MASK
	.align		4
.L_19:
        /*0058*/ 	.byte	0x03, 0x50
        /*005a*/ 	.short	0x0000


	//----- nvinfo : EIATTR_MAXREG_COUNT
	.align		4
        /*005c*/ 	.byte	0x03, 0x1b
        /*005e*/ 	.short	0x00ff


	//----- nvinfo : EIATTR_EXIT_INSTR_OFFSETS
	.align		4
        /*0060*/ 	.byte	0x04, 0x1c
        /*0062*/ 	.short	(.L_21 - .L_20)


	//   ....[0]....
.L_20:
        /*0064*/ 	.word	0x00002ec0


	//   ....[1]....
        /*0068*/ 	.word	0x00002ef0


	//----- nvinfo : EIATTR_REQNTID
	.align		4
.L_21:
        /*006c*/ 	.byte	0x04, 0x10
        /*006e*/ 	.short	(.L_23 - .L_22)
.L_22:
        /*0070*/ 	.word	0x00000100
        /*0074*/ 	.word	0x00000001
        /*0078*/ 	.word	0x00000001


	//----- nvinfo : EIATTR_CBANK_PARAM_SIZE
	.align		4
.L_23:
        /*007c*/ 	.byte	0x03, 0x19
        /*007e*/ 	.short	0x0020


	//----- nvinfo : EIATTR_PARAM_CBANK
	.align		4
        /*0080*/ 	.byte	0x04, 0x0a
        /*0082*/ 	.short	(.L_25 - .L_24)
	.align		4
.L_24:
        /*0084*/ 	.word	index@(.nv.constant0.triton_poi_fused_max_pool2d_with_indices_16)
        /*0088*/ 	.short	0x0210
        /*008a*/ 	.short	0x0020


	//----- nvinfo : EIATTR_SW_WAR
	.align		4
.L_25:
        /*008c*/ 	.byte	0x04, 0x36
        /*008e*/ 	.short	(.L_27 - .L_26)
.L_26:
        /*0090*/ 	.word	0x00000008
.L_27:


//--------------------- .nv.callgraph             --------------------------
	.section	.nv.callgraph,"",@"SHT_CUDA_CALLGRAPH"
	.align	4
	.sectionentsize	8
	.align		4
        /*0000*/ 	.word	0x00000000
	.align		4
        /*0004*/ 	.word	0xffffffff
	.align		4
        /*0008*/ 	.word	0x00000000
	.align		4
        /*000c*/ 	.word	0xfffffffe
	.align		4
        /*0010*/ 	.word	0x00000000
	.align		4
        /*0014*/ 	.word	0xfffffffd
	.align		4
        /*0018*/ 	.word	0x00000000
	.align		4
        /*001c*/ 	.word	0xfffffffc


//--------------------- .text.triton_poi_fused_max_pool2d_with_indices_16 --------------------------
	.section	.text.triton_poi_fused_max_pool2d_with_indices_16,"ax",@progbits
	.sectionflags	@"SHF_BARRIERS=1"
	.align	128
        .global         triton_poi_fused_max_pool2d_with_indices_16
        .type           triton_poi_fused_max_pool2d_with_indices_16,@function
        .size           triton_poi_fused_max_pool2d_with_indices_16,(.L_x_1 - triton_poi_fused_max_pool2d_with_indices_16)
        .other          triton_poi_fused_max_pool2d_with_indices_16,@"STO_CUDA_ENTRY STV_DEFAULT"
triton_poi_fused_max_pool2d_with_indices_16:
.text.triton_poi_fused_max_pool2d_with_indices_16:
[----:B------:R-:W0:Y:S01]  /*0000*/  LDC R1, c[0x0][0x28] ;  /* 0x00000a00ff017b82 */ /* 0x000e220000000800 */
[----:B------:R-:W1:Y:S07]  /*0010*/  S2R R7, SR_CTAID.X ;  /* 0x0000000000077919 */ /* 0x000e6e0000002500 */
[----:B------:R-:W2:Y:S01]  /*0020*/  LDC.64 R10, c[0x0][0x210] ;  /* 0x00008400ff0a7b82 */ /* 0x000ea20000000a00 */
[----:B------:R-:W-:Y:S01]  /*0030*/  CS2R R14, SRZ ;  /* 0x00000000000e7805 */ /* 0x000fe2000001ff00 */
[----:B------:R-:W-:Y:S01]  /*0040*/  ULDC.64 UR6, c[0x0][0x208] ;  /* 0x0000820000067ab9 */ /* 0x000fe20000000a00 */
[----:B------:R-:W3:Y:S01]  /*0050*/  S2R R8, SR_TID.X ;  /* 0x0000000000087919 */ /* 0x000ee20000002100 */
[----:B------:R-:W-:Y:S01]  /*0060*/  CS2R R60, SRZ ;  /* 0x00000000003c7805 */ /* 0x000fe2000001ff00 */
[----:B------:R-:W-:Y:S01]  /*0070*/  IMAD.MOV.U32 R59, RZ, RZ, RZ ;  /* 0x000000ffff3b7224 */ /* 0x000fe200078e00ff */
[----:B------:R-:W4:Y:S01]  /*0080*/  S2R R9, SR_CTAID.Y ;  /* 0x0000000000097919 */ /* 0x000f220000002600 */
[----:B------:R-:W-:-:S02]  /*0090*/  IMAD.MOV.U32 R77, RZ, RZ, RZ ;  /* 0x000000ffff4d7224 */ /* 0x000fc400078e00ff */
[----:B-1----:R-:W-:Y:S01]  /*00a0*/  IMAD.SHL.U32 R7, R7, 0x10, RZ ;  /* 0x0000001007077824 */ /* 0x002fe200078e00ff */
[----:B---3--:R-:W-:-:S04]  /*00b0*/  SHF.R.U32.HI R2, RZ, 0x4, R8 ;  /* 0x00000004ff027819 */ /* 0x008fc80000011608 */
[----:B------:R-:W-:Y:S02]  /*00c0*/  LOP3.LUT R0, R7, 0xf, R8, 0xf8, !PT ;  /* 0x0000000f07007812 */ /* 0x000fe400078ef808 */
[----:B------:R-:W-:Y:S02]  /*00d0*/  SGXT.U32 R2, R2, 0x4 ;  /* 0x000000040202781a */ /* 0x000fe40000000000 */
[----:B------:R-:W-:Y:S02]  /*00e0*/  SHF.R.S32.HI R3, RZ, 0x1f, R0 ;  /* 0x0000001fff037819 */ /* 0x000fe40000011400 */
[----:B----4-:R-:W-:Y:S02]  /*00f0*/  PRMT R73, R2, 0x6540, R9 ;  /* 0x0000654002497816 */ /* 0x010fe40000000009 */
[----:B------:R-:W-:Y:S02]  /*0100*/  LEA.HI R3, R3, R0, RZ, 0x4 ;  /* 0x0000000003037211 */ /* 0x000fe400078f20ff */
[----:B------:R-:W-:-:S02]  /*0110*/  ISETP.GE.AND P0, PT, R0, 0x100, PT ;  /* 0x000001000000780c */ /* 0x000fc40003f06270 */
[C---:B------:R-:W-:Y:S01]  /*0120*/  LOP3.LUT R5, R3.reuse, 0x7ffffff0, RZ, 0xc0, !PT ;  /* 0x7ffffff003057812 */ /* 0x040fe200078ec0ff */
[----:B------:R-:W-:Y:S01]  /*0130*/  IMAD.SHL.U32 R3, R3, 0x4, RZ ;  /* 0x0000000403037824 */ /* 0x000fe200078e00ff */
[C---:B------:R-:W-:Y:S02]  /*0140*/  LOP3.LUT R23, R73.reuse, 0x20, RZ, 0xfc, !PT ;  /* 0x0000002049177812 */ /* 0x040fe400078efcff */
[----:B------:R-:W-:Y:S01]  /*0150*/  ISETP.LT.AND P4, PT, R73, 0x200, !P0 ;  /* 0x000002004900780c */ /* 0x000fe20004781270 */
[----:B------:R-:W-:Y:S01]  /*0160*/  IMAD.IADD R5, R0, 0x1, -R5 ;  /* 0x0000000100057824 */ /* 0x000fe200078e0a05 */
[----:B------:R-:W-:Y:S02]  /*0170*/  LOP3.LUT R36, R3, 0xffffffc0, RZ, 0xc0, !PT ;  /* 0xffffffc003247812 */ /* 0x000fe400078ec0ff */
[----:B------:R-:W-:Y:S02]  /*0180*/  ISETP.LT.AND P2, PT, R23, 0x200, !P0 ;  /* 0x000002001700780c */ /* 0x000fe40004741270 */
[----:B------:R-:W-:Y:S01]  /*0190*/  LOP3.LUT R3, R73, 0x10, RZ, 0xfc, !PT ;  /* 0x0000001049037812 */ /* 0x000fe200078efcff */
[----:B------:R-:W-:Y:S01]  /*01a0*/  IMAD R36, R5, 0x2, R36 ;  /* 0x0000000205247824 */ /* 0x000fe200078e0224 */
[----:B------:R-:W-:-:S02]  /*01b0*/  LOP3.LUT R21, R73, 0x30, RZ, 0xfc, !PT ;  /* 0x0000003049157812 */ /* 0x000fc400078efcff */
[----:B------:R-:W-:Y:S01]  /*01c0*/  ISETP.LT.AND P1, PT, R3, 0x200, !P0 ;  /* 0x000002000300780c */ /* 0x000fe20004721270 */
[----:B------:R-:W-:Y:S01]  /*01d0*/  IMAD R27, R23, 0x400, R36 ;  /* 0x00000400171b7824 */ /* 0x000fe200078e0224 */
[----:B------:R-:W-:Y:S01]  /*01e0*/  ISETP.LT.AND P3, PT, R21, 0x200, !P0 ;  /* 0x000002001500780c */ /* 0x000fe20004761270 */
[----:B------:R-:W-:Y:S02]  /*01f0*/  VIADD R68, R36, 0x1 ;  /* 0x0000000124447836 */ /* 0x000fe40000000000 */
[----:B--2---:R-:W-:-:S04]  /*0200*/  IMAD.WIDE R26, R27, 0x4, R10 ;  /* 0x000000041b1a7825 */ /* 0x004fc800078e020a */
[C---:B------:R-:W-:Y:S01]  /*0210*/  IMAD R19, R73.reuse, 0x400, R36 ;  /* 0x0000040049137824 */ /* 0x040fe200078e0224 */
[----:B------:R1:W2:Y:S01]  /*0220*/  @P2 LDG.E.EL R14, desc[UR6][R26.64] ;  /* 0x000000061a0e2981 */ /* 0x0002a2000c2e1900 */
[----:B------:R-:W-:Y:S02]  /*0230*/  IMAD R33, R73, 0x400, R68 ;  /* 0x0000040049217824 */ /* 0x000fe400078e0244 */
[----:B------:R-:W-:Y:S01]  /*0240*/  IMAD R25, R3, 0x400, R36 ;  /* 0x0000040003197824 */ /* 0x000fe200078e0224 */
[----:B------:R-:W-:Y:S01]  /*0250*/  LOP3.LUT R5, R73, 0x50, RZ, 0xfc, !PT ;  /* 0x0000005049057812 */ /* 0x000fe200078efcff */
[----:B------:R-:W-:-:S04]  /*0260*/  IMAD.WIDE R18, R19, 0x4, R10 ;  /* 0x0000000413127825 */ /* 0x000fc800078e020a */
[----:B------:R-:W-:Y:S01]  /*0270*/  IMAD.WIDE R32, R33, 0x4, R10 ;  /* 0x0000000421207825 */ /* 0x000fe200078e020a */
[----:B------:R-:W-:Y:S01]  /*0280*/  ISETP.LT.AND P6, PT, R5, 0x200, !P0 ;  /* 0x000002000500780c */ /* 0x000fe200047c1270 */
[----:B------:R-:W3:Y:S02]  /*0290*/  @P4 LDG.E.EL R60, desc[UR6][R18.64] ;  /* 0x00000006123c4981 */ /* 0x000ee4000c2e1900 */
[----:B-1----:R-:W-:Y:S02]  /*02a0*/  IMAD R27, R3, 0x400, R68 ;  /* 0x00000400031b7824 */ /* 0x002fe400078e0244 */
[----:B------:R-:W-:Y:S01]  /*02b0*/  IMAD.WIDE R24, R25, 0x4, R10 ;  /* 0x0000000419187825 */ /* 0x000fe200078e020a */
[----:B------:R-:W3:Y:S03]  /*02c0*/  @P4 LDG.E.EL R59, desc[UR6][R32.64] ;  /* 0x00000006203b4981 */ /* 0x000ee6000c2e1900 */
[----:B------:R-:W-:Y:S01]  /*02d0*/  IMAD R29, R21, 0x400, R36 ;  /* 0x00000400151d7824 */ /* 0x000fe200078e0224 */
[----:B------:R1:W4:Y:S01]  /*02e0*/  @P1 LDG.E.EL R77, desc[UR6][R24.64] ;  /* 0x00000006184d1981 */ /* 0x000322000c2e1900 */
[----:B------:R-:W-:-:S02]  /*02f0*/  IMAD.MOV.U32 R0, RZ, RZ, RZ ;  /* 0x000000ffff007224 */ /* 0x000fc400078e00ff */
[----:B------:R-:W-:-:S04]  /*0300*/  IMAD.WIDE R26, R27, 0x4, R10 ;  /* 0x000000041b1a7825 */ /* 0x000fc800078e020a */
[----:B------:R-:W-:Y:S01]  /*0310*/  IMAD.WIDE R28, R29, 0x4, R10 ;  /* 0x000000041d1c7825 */ /* 0x000fe200078e020a */
[----:B------:R-:W4:Y:S03]  /*0320*/  @P1 LDG.E.EL R0, desc[UR6][R26.64] ;  /* 0x000000061a001981 */ /* 0x000f26000c2e1900 */
[----:B-1----:R-:W-:Y:S01]  /*0330*/  IMAD R25, R5, 0x400, R36 ;  /* 0x0000040005197824 */ /* 0x002fe200078e0224 */
[----:B------:R-:W-:Y:S01]  /*0340*/  CS2R R12, SRZ ;  /* 0x00000000000c7805 */ /* 0x000fe2000001ff00 */
[----:B------:R-:W-:Y:S01]  /*0350*/  VIADD R76, R36, 0x20 ;  /* 0x00000020244c7836 */ /* 0x000fe20000000000 */
[----:B------:R1:W5:Y:S01]  /*0360*/  @P3 LDG.E.EL R15, desc[UR6][R28.64] ;  /* 0x000000061c0f3981 */ /* 0x000362000c2e1900 */
[----:B------:R-:W-:-:S04]  /*0370*/  IMAD.WIDE R24, R25, 0x4, R10 ;  /* 0x0000000419187825 */ /* 0x000fc800078e020a */
[----:B------:R-:W-:Y:S01]  /*0380*/  IMAD.MOV.U32 R30, RZ, RZ, RZ ;  /* 0x000000ffff1e7224 */ /* 0x000fe200078e00ff */
[----:B------:R1:W2:Y:S02]  /*0390*/  @P6 LDG.E.EL R13, desc[UR6][R24.64] ;  /* 0x00000006180d6981 */ /* 0x0002a4000c2e1900 */
[----:B-1----:R-:W-:-:S04]  /*03a0*/  IMAD R29, R73, 0x400, R76 ;  /* 0x00000400491d7824 */ /* 0x002fc800078e024c */
[----:B------:R-:W-:-:S04]  /*03b0*/  IMAD.WIDE R28, R29, 0x4, R10 ;  /* 0x000000041d1c7825 */ /* 0x000fc800078e020a */
[----:B0-----:R-:W-:Y:S01]  /*03c0*/  IMAD R25, R3, 0x400, R76 ;  /* 0x0000040003197824 */ /* 0x001fe200078e024c */
[----:B------:R-:W2:Y:S03]  /*03d0*/  @P4 LDG.E.EL R30, desc[UR6][R28.64] ;  /* 0x000000061c1e4981 */ /* 0x000ea6000c2e1900 */
[----:B------:R-:W-:-:S04]  /*03e0*/  IMAD.WIDE R24, R25, 0x4, R10 ;  /* 0x0000000419187825 */ /* 0x000fc800078e020a */
[----:B------:R-:W-:Y:S01]  /*03f0*/  VIADD R6, R36, 0x21 ;  /* 0x0000002124067836 */ /* 0x000fe20000000000 */
[----:B------:R-:W2:Y:S03]  /*0400*/  @P1 LDG.E.EL R61, desc[UR6][R24.64] ;  /* 0x00000006183d1981 */ /* 0x000ea6000c2e1900 */
[--C-:B------:R-:W-:Y:S01]  /*0410*/  IMAD R35, R73, 0x400, R6.reuse ;  /* 0x0000040049237824 */ /* 0x100fe200078e0206 */
[----:B------:R-:W-:Y:S01]  /*0420*/  CS2R R52, SRZ ;  /* 0x0000000000347805 */ /* 0x000fe2000001ff00 */
[----:B------:R-:W-:Y:S02]  /*0430*/  IMAD R41, R3, 0x400, R6 ;  /* 0x0000040003297824 */ /* 0x000fe400078e0206 */
[----:B------:R-:W-:-:S04]  /*0440*/  IMAD.WIDE R34, R35, 0x4, R10 ;  /* 0x0000000423227825 */ /* 0x000fc800078e020a */
[----:B------:R-:W-:Y:S01]  /*0450*/  IMAD.WIDE R40, R41, 0x4, R10 ;  /* 0x0000000429287825 */ /* 0x000fe200078e020a */
[----:B------:R0:W2:Y:S01]  /*0460*/  @P4 LDG.E.EL R53, desc[UR6][R34.64] ;  /* 0x0000000622354981 */ /* 0x0000a2000c2e1900 */
[----:B------:R-:W-:-:S03]  /*0470*/  CS2R R70, SRZ ;  /* 0x0000000000467805 */ /* 0x000fc6000001ff00 */
[----:B------:R-:W2:Y:S01]  /*0480*/  @P1 LDG.E.EL R52, desc[UR6][R40.64] ;  /* 0x0000000628341981 */ /* 0x000ea2000c2e1900 */
[----:B0-----:R-:W-:-:S04]  /*0490*/  IMAD R35, R23, 0x400, R68 ;  /* 0x0000040017237824 */ /* 0x001fc800078e0244 */
[----:B------:R-:W-:-:S05]  /*04a0*/  IMAD.WIDE R34, R35, 0x4, R10 ;  /* 0x0000000423227825 */ /* 0x000fca00078e020a */
[----:B------:R-:W2:Y:S01]  /*04b0*/  @P2 LDG.E.EL R71, desc[UR6][R34.64] ;  /* 0x0000000622472981 */ /* 0x000ea2000c2e1900 */
[C---:B------:R-:W-:Y:S02]  /*04c0*/  IMAD R39, R23.reuse, 0x400, R76 ;  /* 0x0000040017277824 */ /* 0x040fe400078e024c */
[----:B------:R-:W-:Y:S02]  /*04d0*/  IMAD R31, R23, 0x400, R6 ;  /* 0x00000400171f7824 */ /* 0x000fe400078e0206 */
[----:B------:R-:W-:Y:S02]  /*04e0*/  IMAD R23, R21, 0x400, R68 ;  /* 0x0000040015177824 */ /* 0x000fe400078e0244 */
[----:B------:R-:W-:Y:S02]  /*04f0*/  IMAD.MOV.U32 R72, RZ, RZ, RZ ;  /* 0x000000ffff487224 */ /* 0x000fe400078e00ff */
[----:B------:R-:W-:Y:S01]  /*0500*/  IMAD.WIDE R22, R23, 0x4, R10 ;  /* 0x0000000417167825 */ /* 0x000fe200078e020a */
[----:B------:R-:W-:-:S04]  /*0510*/  LOP3.LUT R33, R73, 0x60, RZ, 0xfc, !PT ;  /* 0x0000006049217812 */ /* 0x000fc800078efcff */
[----:B------:R-:W5:Y:S01]  /*0520*/  @P3 LDG.E.EL R72, desc[UR6][R22.64] ;  /* 0x0000000616483981 */ /* 0x000f62000c2e1900 */
[C---:B------:R-:W-:Y:S02]  /*0530*/  ISETP.LT.AND P4, PT, R33.reuse, 0x200, !P0 ;  /* 0x000002002100780c */ /* 0x040fe40004781270 */
[----:B------:R-:W-:Y:S01]  /*0540*/  CS2R R62, SRZ ;  /* 0x00000000003e7805 */ /* 0x000fe2000001ff00 */
[----:B------:R-:W-:Y:S02]  /*0550*/  IMAD R29, R33, 0x400, R36 ;  /* 0x00000400211d7824 */ /* 0x000fe400078e0224 */
[----:B------:R-:W-:Y:S01]  /*0560*/  IMAD.WIDE R38, R39, 0x4, R10 ;  /* 0x0000000427267825 */ /* 0x000fe200078e020a */
[----:B------:R-:W-:-:S03]  /*0570*/  CS2R R64, SRZ ;  /* 0x0000000000407805 */ /* 0x000fc6000001ff00 */
[----:B------:R-:W-:Y:S01]  /*0580*/  IMAD.WIDE R28, R29, 0x4, R10 ;  /* 0x000000041d1c7825 */ /* 0x000fe200078e020a */
[----:B------:R-:W2:Y:S04]  /*0590*/  @P2 LDG.E.EL R62, desc[UR6][R38.64] ;  /* 0x00000006263e2981 */ /* 0x000ea8000c2e1900 */
[----:B------:R0:W2:Y:S01]  /*05a0*/  @P4 LDG.E.EL R64, desc[UR6][R28.64] ;  /* 0x000000061c404981 */ /* 0x0000a2000c2e1900 */
[----:B------:R-:W-:Y:S02]  /*05b0*/  IMAD.MOV.U32 R3, RZ, RZ, RZ ;  /* 0x000000ffff037224 */ /* 0x000fe400078e00ff */
[----:B0-----:R-:W-:-:S04]  /*05c0*/  IMAD R29, R21, 0x400, R76 ;  /* 0x00000400151d7824 */ /* 0x001fc800078e024c */
[----:B------:R-:W-:-:S05]  /*05d0*/  IMAD.WIDE R28, R29, 0x4, R10 ;  /* 0x000000041d1c7825 */ /* 0x000fca00078e020a */
[----:B------:R-:W2:Y:S01]  /*05e0*/  @P3 LDG.E.EL R3, desc[UR6][R28.64] ;  /* 0x000000061c033981 */ /* 0x000ea2000c2e1900 */
[----:B------:R-:W-:Y:S01]  /*05f0*/  CS2R R26, SRZ ;  /* 0x00000000001a7805 */ /* 0x000fe2000001ff00 */
[----:B------:R-:W-:Y:S02]  /*0600*/  IMAD R37, R21, 0x400, R6 ;  /* 0x0000040015257824 */ /* 0x000fe400078e0206 */
[----:B------:R-:W-:Y:S01]  /*0610*/  IMAD.WIDE R20, R31, 0x4, R10 ;  /* 0x000000041f147825 */ /* 0x000fe200078e020a */
[----:B------:R-:W-:-:S04]  /*0620*/  LOP3.LUT R17, R73, 0x40, RZ, 0xfc, !PT ;  /* 0x0000004049117812 */ /* 0x000fc800078efcff */
[----:B------:R-:W2:Y:S01]  /*0630*/  @P2 LDG.E.EL R27, desc[UR6][R20.64] ;  /* 0x00000006141b2981 */ /* 0x000ea2000c2e1900 */
[----:B------:R-:W-:Y:S01]  /*0640*/  ISETP.LT.AND P5, PT, R17, 0x200, !P0 ;  /* 0x000002001100780c */ /* 0x000fe200047a1270 */
[----:B------:R-:W-:-:S04]  /*0650*/  IMAD.WIDE R34, R37, 0x4, R10 ;  /* 0x0000000425227825 */ /* 0x000fc800078e020a */
[----:B------:R-:W-:Y:S01]  /*0660*/  IMAD R19, R17, 0x400, R36 ;  /* 0x0000040011137824 */ /* 0x000fe200078e0224 */
[----:B------:R-:W2:Y:S03]  /*0670*/  @P3 LDG.E.EL R26, desc[UR6][R34.64] ;  /* 0x00000006221a3981 */ /* 0x000ea6000c2e1900 */
[----:B------:R-:W-:-:S04]  /*0680*/  IMAD.WIDE R18, R19, 0x4, R10 ;  /* 0x0000000413127825 */ /* 0x000fc800078e020a */
[----:B------:R-:W-:Y:S01]  /*0690*/  IMAD R25, R17, 0x400, R68 ;  /* 0x0000040011197824 */ /* 0x000fe200078e0244 */
[----:B------:R0:W2:Y:S03]  /*06a0*/  @P5 LDG.E.EL R12, desc[UR6][R18.64] ;  /* 0x00000006120c5981 */ /* 0x0000a6000c2e1900 */
[----:B------:R-:W-:Y:S01]  /*06b0*/  IMAD.WIDE R38, R25, 0x4, R10 ;  /* 0x0000000419267825 */ /* 0x000fe200078e020a */
[----:B0-----:R-:W-:-:S03]  /*06c0*/  CS2R R18, SRZ ;  /* 0x0000000000127805 */ /* 0x001fc6000001ff00 */
[----:B------:R-:W-:-:S03]  /*06d0*/  IMAD R31, R17, 0x400, R76 ;  /* 0x00000400111f7824 */ /* 0x000fc600078e024c */
[----:B------:R0:W2:Y:S01]  /*06e0*/  @P5 LDG.E.EL R19, desc[UR6][R38.64] ;  /* 0x0000000626135981 */ /* 0x0000a2000c2e1900 */
[----:B------:R-:W-:Y:S02]  /*06f0*/  IMAD R37, R17, 0x400, R6 ;  /* 0x0000040011257824 */ /* 0x000fe400078e0206 */
[----:B------:R-:W-:-:S04]  /*0700*/  IMAD R17, R5, 0x400, R68 ;  /* 0x0000040005117824 */ /* 0x000fc800078e0244 */
[----:B------:R-:W-:-:S05]  /*0710*/  IMAD.WIDE R28, R17, 0x4, R10 ;  /* 0x00000004111c7825 */ /* 0x000fca00078e020a */
[----:B------:R1:W2:Y:S01]  /*0720*/  @P6 LDG.E.EL R18, desc[UR6][R28.64] ;  /* 0x000000061c126981 */ /* 0x0002a2000c2e1900 */
[----:B------:R-:W-:-:S05]  /*0730*/  IMAD.WIDE R22, R31, 0x4, R10 ;  /* 0x000000041f167825 */ /* 0x000fca00078e020a */
[----:B------:R-:W2:Y:S01]  /*0740*/  @P5 LDG.E.EL R70, desc[UR6][R22.64] ;  /* 0x0000000616465981 */ /* 0x000ea2000c2e1900 */
[----:B------:R-:W-:-:S04]  /*0750*/  IMAD R21, R5, 0x400, R76 ;  /* 0x0000040005157824 */ /* 0x000fc800078e024c */
[----:B------:R-:W-:-:S05]  /*0760*/  IMAD.WIDE R16, R21, 0x4, R10 ;  /* 0x0000000415107825 */ /* 0x000fca00078e020a */
[----:B------:R-:W2:Y:S01]  /*0770*/  @P6 LDG.E.EL R63, desc[UR6][R16.64] ;  /* 0x00000006103f6981 */ /* 0x000ea2000c2e1900 */
[----:B------:R-:W-:Y:S01]  /*0780*/  CS2R R24, SRZ ;  /* 0x0000000000187805 */ /* 0x000fe2000001ff00 */
[----:B------:R-:W-:Y:S02]  /*0790*/  IMAD R35, R5, 0x400, R6 ;  /* 0x0000040005237824 */ /* 0x000fe400078e0206 */
[----:B------:R-:W-:-:S05]  /*07a0*/  IMAD.WIDE R4, R37, 0x4, R10 ;  /* 0x0000000425047825 */ /* 0x000fca00078e020a */
[----:B------:R-:W5:Y:S01]  /*07b0*/  @P5 LDG.E.EL R25, desc[UR6][R4.64] ;  /* 0x0000000604195981 */ /* 0x000f62000c2e1900 */
[----:B------:R-:W-:Y:S01]  /*07c0*/  LOP3.LUT R43, R73, 0x70, RZ, 0xfc, !PT ;  /* 0x00000070492b7812 */ /* 0x000fe200078efcff */
[----:B------:R-:W-:-:S03]  /*07d0*/  IMAD.WIDE R20, R35, 0x4, R10 ;  /* 0x0000000423147825 */ /* 0x000fc600078e020a */
[C---:B------:R-:W-:Y:S01]  /*07e0*/  ISETP.LT.AND P5, PT, R43.reuse, 0x200, !P0 ;  /* 0x000002002b00780c */ /* 0x040fe200047a1270 */
[----:B0-----:R-:W-:Y:S01]  /*07f0*/  IMAD R39, R43, 0x400, R36 ;  /* 0x000004002b277824 */ /* 0x001fe200078e0224 */
[----:B------:R-:W5:Y:S01]  /*0800*/  @P6 LDG.E.EL R24, desc[UR6][R20.64] ;  /* 0x0000000614186981 */ /* 0x000f62000c2e1900 */
[----:B------:R-:W-:Y:S01]  /*0810*/  LOP3.LUT R41, R73, 0x80, RZ, 0xfc, !PT ;  /* 0x0000008049297812 */ /* 0x000fe200078efcff */
[----:B------:R-:W-:Y:S02]  /*0820*/  IMAD.MOV.U32 R69, RZ, RZ, RZ ;  /* 0x000000ffff457224 */ /* 0x000fe400078e00ff */
[----:B------:R-:W-:Y:S01]  /*0830*/  IMAD.WIDE R38, R39, 0x4, R10 ;  /* 0x0000000427267825 */ /* 0x000fe200078e020a */
[----:B------:R-:W-:-:S03]  /*0840*/  ISETP.LT.AND P6, PT, R41, 0x200, !P0 ;  /* 0x000002002900780c */ /* 0x000fc600047c1270 */
[----:B------:R-:W-:Y:S01]  /*0850*/  IMAD R49, R33, 0x400, R68 ;  /* 0x0000040021317824 */ /* 0x000fe200078e0244 */
[----:B-1----:R-:W-:Y:S01]  /*0860*/  CS2R R28, SRZ ;  /* 0x00000000001c7805 */ /* 0x002fe2000001ff00 */
[----:B------:R-:W-:Y:S01]  /*0870*/  IMAD R35, R41, 0x400, R36 ;  /* 0x0000040029237824 */ /* 0x000fe200078e0224 */
[----:B------:R0:W5:Y:S01]  /*0880*/  @P5 LDG.E.EL R69, desc[UR6][R38.64] ;  /* 0x0000000626455981 */ /* 0x000162000c2e1900 */
[----:B------:R-:W-:Y:S01]  /*0890*/  IMAD.MOV.U32 R32, RZ, RZ, RZ ;  /* 0x000000ffff207224 */ /* 0x000fe200078e00ff */
[----:B------:R-:W-:Y:S01]  /*08a0*/  LOP3.LUT R45, R73, 0xa0, RZ, 0xfc, !PT ;  /* 0x000000a0492d7812 */ /* 0x000fe200078efcff */
[----:B------:R-:W-:-:S04]  /*08b0*/  IMAD.WIDE R34, R35, 0x4, R10 ;  /* 0x0000000423227825 */ /* 0x000fc800078e020a */
[----:B0-----:R-:W-:Y:S01]  /*08c0*/  IMAD.WIDE R38, R49, 0x4, R10 ;  /* 0x0000000431267825 */ /* 0x001fe200078e020a */
[----:B------:R-:W-:Y:S01]  /*08d0*/  LOP3.LUT R47, R73, 0x90, RZ, 0xfc, !PT ;  /* 0x00000090492f7812 */ /* 0x000fe200078efcff */
[----:B------:R0:W5:Y:S01]  /*08e0*/  @P6 LDG.E.EL R32, desc[UR6][R34.64] ;  /* 0x0000000622206981 */ /* 0x000162000c2e1900 */
[----:B------:R-:W-:-:S03]  /*08f0*/  ISETP.LT.AND P2, PT, R45, 0x200, !P0 ;  /* 0x000002002d00780c */ /* 0x000fc60004741270 */
[----:B------:R-:W5:Y:S01]  /*0900*/  @P4 LDG.E.EL R29, desc[UR6][R38.64] ;  /* 0x00000006261d4981 */ /* 0x000f62000c2e1900 */
[----:B------:R-:W-:Y:S01]  /*0910*/  IMAD R51, R33, 0x400, R76 ;  /* 0x0000040021337824 */ /* 0x000fe200078e024c */
[----:B------:R-:W-:Y:S01]  /*0920*/  LOP3.LUT R55, R73, 0xb0, RZ, 0xfc, !PT ;  /* 0x000000b049377812 */ /* 0x000fe200078efcff */
[----:B------:R-:W-:Y:S02]  /*0930*/  IMAD R17, R45, 0x400, R36 ;  /* 0x000004002d117824 */ /* 0x000fe400078e0224 */
[----:B0-----:R-:W-:Y:S02]  /*0940*/  IMAD R35, R33, 0x400, R6 ;  /* 0x0000040021237824 */ /* 0x001fe400078e0206 */
[----:B------:R-:W-:Y:S01]  /*0950*/  IMAD R33, R43, 0x400, R68 ;  /* 0x000004002b217824 */ /* 0x000fe200078e0244 */
[----:B------:R-:W-:Y:S01]  /*0960*/  ISETP.LT.AND P1, PT, R47, 0x200, !P0 ;  /* 0x000002002f00780c */ /* 0x000fe20004721270 */
[----:B------:R-:W-:Y:S01]  /*0970*/  IMAD.MOV.U32 R37, RZ, RZ, RZ ;  /* 0x000000ffff257224 */ /* 0x000fe200078e00ff */
[----:B------:R-:W-:Y:S01]  /*0980*/  ISETP.LT.AND P3, PT, R55, 0x200, !P0 ;  /* 0x000002003700780c */ /* 0x000fe20004761270 */
[----:B------:R-:W-:-:S04]  /*0990*/  IMAD.WIDE R48, R33, 0x4, R10 ;  /* 0x0000000421307825 */ /* 0x000fc800078e020a */
[----:B------:R-:W-:Y:S01]  /*09a0*/  IMAD R21, R47, 0x400, R36 ;  /* 0x000004002f157824 */ /* 0x000fe200078e0224 */
[----:B------:R-:W5:Y:S01]  /*09b0*/  @P5 LDG.E.EL R28, desc[UR6][R48.64] ;  /* 0x00000006301c5981 */ /* 0x000f62000c2e1900 */
[----:B------:R-:W-:-:S04]  /*09c0*/  IMAD.WIDE R16, R17, 0x4, R10 ;  /* 0x0000000411107825 */ /* 0x000fc800078e020a */
[----:B------:R-:W-:Y:S01]  /*09d0*/  IMAD R5, R55, 0x400, R36 ;  /* 0x0000040037057824 */ /* 0x000fe200078e0224 */
[----:B------:R0:W5:Y:S01]  /*09e0*/  @P2 LDG.E.EL R37, desc[UR6][R16.64] ;  /* 0x0000000610252981 */ /* 0x000162000c2e1900 */
[----:B------:R-:W-:Y:S02]  /*09f0*/  IMAD.MOV.U32 R31, RZ, RZ, RZ ;  /* 0x000000ffff1f7224 */ /* 0x000fe400078e00ff */
[----:B------:R-:W-:-:S04]  /*0a00*/  IMAD.WIDE R20, R21, 0x4, R10 ;  /* 0x0000000415147825 */ /* 0x000fc800078e020a */
[----:B------:R-:W-:Y:S01]  /*0a10*/  IMAD.MOV.U32 R42, RZ, RZ, RZ ;  /* 0x000000ffff2a7224 */ /* 0x000fe200078e00ff */
[----:B------:R1:W5:Y:S01]  /*0a20*/  @P1 LDG.E.EL R31, desc[UR6][R20.64] ;  /* 0x00000006141f1981 */ /* 0x000362000c2e1900 */
[----:B------:R-:W-:-:S04]  /*0a30*/  IMAD.WIDE R4, R5, 0x4, R10 ;  /* 0x0000000405047825 */ /* 0x000fc800078e020a */
[----:B0-----:R-:W-:Y:S01]  /*0a40*/  IMAD R17, R43, 0x400, R76 ;  /* 0x000004002b117824 */ /* 0x001fe200078e024c */
[----:B------:R-:W-:Y:S01]  /*0a50*/  CS2R R66, SRZ ;  /* 0x0000000000427805 */ /* 0x000fe2000001ff00 */
[----:B------:R0:W5:Y:S01]  /*0a60*/  @P3 LDG.E.EL R42, desc[UR6][R4.64] ;  /* 0x00000006042a3981 */ /* 0x000162000c2e1900 */
[----:B------:R-:W-:Y:S01]  /*0a70*/  CS2R R22, SRZ ;  /* 0x0000000000167805 */ /* 0x000fe2000001ff00 */
[----:B------:R-:W-:-:S04]  /*0a80*/  IMAD.WIDE R16, R17, 0x4, R10 ;  /* 0x0000000411107825 */ /* 0x000fc800078e020a */
[----:B-1----:R-:W-:Y:S01]  /*0a90*/  IMAD.WIDE R20, R51, 0x4, R10 ;  /* 0x0000000433147825 */ /* 0x002fe200078e020a */
[----:B------:R-:W5:Y:S03]  /*0aa0*/  @P5 LDG.E.EL R65, desc[UR6][R16.64] ;  /* 0x0000000610415981 */ /* 0x000f66000c2e1900 */
[----:B------:R-:W-:Y:S01]  /*0ab0*/  IMAD R51, R43, 0x400, R6 ;  /* 0x000004002b337824 */ /* 0x000fe200078e0206 */
[----:B------:R1:W5:Y:S01]  /*0ac0*/  @P4 LDG.E.EL R66, desc[UR6][R20.64] ;  /* 0x0000000614424981 */ /* 0x000362000c2e1900 */
[----:B0-----:R-:W-:-:S04]  /*0ad0*/  IMAD.WIDE R4, R35, 0x4, R10 ;  /* 0x0000000423047825 */ /* 0x001fc800078e020a */
[----:B------:R-:W-:Y:S01]  /*0ae0*/  IMAD R57, R41, 0x400, R6 ;  /* 0x0000040029397824 */ /* 0x000fe200078e0206 */
[----:B------:R-:W-:Y:S01]  /*0af0*/  LOP3.LUT R56, R73, 0xc0, RZ, 0xfc, !PT ;  /* 0x000000c049387812 */ /* 0x000fe200078efcff */
[C---:B------:R-:W-:Y:S01]  /*0b00*/  IMAD R35, R41.reuse, 0x400, R68 ;  /* 0x0000040029237824 */ /* 0x040fe200078e0244 */
[----:B------:R0:W5:Y:S01]  /*0b10*/  @P4 LDG.E.EL R23, desc[UR6][R4.64] ;  /* 0x0000000604174981 */ /* 0x000162000c2e1900 */
[----:B------:R-:W-:Y:S02]  /*0b20*/  IMAD R43, R41, 0x400, R76 ;  /* 0x00000400292b7824 */ /* 0x000fe400078e024c */
[----:B------:R-:W-:Y:S01]  /*0b30*/  IMAD.WIDE R38, R51, 0x4, R10 ;  /* 0x0000000433267825 */ /* 0x000fe200078e020a */
[----:B-1----:R-:W-:-:S03]  /*0b40*/  CS2R R20, SRZ ;  /* 0x0000000000147805 */ /* 0x002fc6000001ff00 */
[--C-:B------:R-:W-:Y:S01]  /*0b50*/  IMAD.WIDE R16, R57, 0x4, R10.reuse ;  /* 0x0000000439107825 */ /* 0x100fe200078e020a */
[----:B------:R-:W-:Y:S01]  /*0b60*/  LOP3.LUT R57, R73, 0xd0, RZ, 0xfc, !PT ;  /* 0x000000d049397812 */ /* 0x000fe200078efcff */
[----:B------:R1:W5:Y:S02]  /*0b70*/  @P5 LDG.E.EL R22, desc[UR6][R38.64] ;  /* 0x0000000626165981 */ /* 0x000364000c2e1900 */
[----:B------:R-:W-:Y:S02]  /*0b80*/  IMAD.MOV.U32 R33, RZ, RZ, RZ ;  /* 0x000000ffff217224 */ /* 0x000fe400078e00ff */
[----:B------:R-:W-:Y:S02]  /*0b90*/  IMAD.MOV.U32 R34, RZ, RZ, RZ ;  /* 0x000000ffff227224 */ /* 0x000fe400078e00ff */
[--C-:B------:R-:W-:Y:S01]  /*0ba0*/  IMAD.WIDE R40, R35, 0x4, R10.reuse ;  /* 0x0000000423287825 */ /* 0x100fe200078e020a */
[----:B------:R-:W-:Y:S01]  /*0bb0*/  ISETP.LT.AND P4, PT, R56, 0x200, !P0 ;  /* 0x000002003800780c */ /* 0x000fe20004781270 */
[----:B------:R1:W5:Y:S02]  /*0bc0*/  @P6 LDG.E.EL R21, desc[UR6][R16.64] ;  /* 0x0000000610156981 */ /* 0x000364000c2e1900 */
[----:B0-----:R-:W-:Y:S01]  /*0bd0*/  IMAD.WIDE R4, R43, 0x4, R10 ;  /* 0x000000042b047825 */ /* 0x001fe200078e020a */
[----:B------:R-:W-:Y:S01]  /*0be0*/  LOP3.LUT R58, R73, 0xe0, RZ, 0xfc, !PT ;  /* 0x000000e0493a7812 */ /* 0x000fe200078efcff */
[----:B------:R-:W5:Y:S01]  /*0bf0*/  @P6 LDG.E.EL R33, desc[UR6][R40.64] ;  /* 0x0000000628216981 */ /* 0x000f62000c2e1900 */
[----:B------:R-:W-:-:S02]  /*0c00*/  ISETP.LT.AND P5, PT, R57, 0x200, !P0 ;  /* 0x000002003900780c */ /* 0x000fc400047a1270 */
[----:B------:R-:W-:Y:S01]  /*0c10*/  LOP3.LUT R73, R73, 0xf0, RZ, 0xfc, !PT ;  /* 0x000000f049497812 */ /* 0x000fe200078efcff */
[----:B------:R0:W5:Y:S01]  /*0c20*/  @P6 LDG.E.EL R34, desc[UR6][R4.64] ;  /* 0x0000000604226981 */ /* 0x000162000c2e1900 */
[--C-:B------:R-:W-:Y:S01]  /*0c30*/  IMAD R35, R56, 0x400, R36.reuse ;  /* 0x0000040038237824 */ /* 0x100fe200078e0224 */
[C---:B------:R-:W-:Y:S01]  /*0c40*/  ISETP.LT.AND P6, PT, R58.reuse, 0x200, !P0 ;  /* 0x000002003a00780c */ /* 0x040fe200047c1270 */
[----:B-1----:R-:W-:Y:S01]  /*0c50*/  IMAD R39, R57, 0x400, R36 ;  /* 0x0000040039277824 */ /* 0x002fe200078e0224 */
[----:B------:R-:W-:Y:S01]  /*0c60*/  ISETP.LT.AND P0, PT, R73, 0x200, !P0 ;  /* 0x000002004900780c */ /* 0x000fe20004701270 */
[----:B------:R-:W-:Y:S01]  /*0c70*/  IMAD.MOV.U32 R43, RZ, RZ, RZ ;  /* 0x000000ffff2b7224 */ /* 0x000fe200078e00ff */
[----:B------:R-:W-:Y:S01]  /*0c80*/  CS2R R48, SRZ ;  /* 0x0000000000307805 */ /* 0x000fe2000001ff00 */
[----:B------:R-:W-:Y:S02]  /*0c90*/  IMAD R51, R47, 0x400, R76 ;  /* 0x000004002f337824 */ /* 0x000fe400078e024c */
[----:B------:R-:W-:-:S02]  /*0ca0*/  IMAD R17, R58, 0x400, R36 ;  /* 0x000004003a117824 */ /* 0x000fc400078e0224 */
[----:B0-----:R-:W-:-:S04]  /*0cb0*/  IMAD.WIDE R4, R35, 0x4, R10 ;  /* 0x0000000423047825 */ /* 0x001fc800078e020a */
[----:B------:R-:W-:Y:S01]  /*0cc0*/  IMAD.WIDE R38, R39, 0x4, R10 ;  /* 0x0000000427267825 */ /* 0x000fe200078e020a */
[----:B------:R0:W5:Y:S03]  /*0cd0*/  @P4 LDG.E.EL R43, desc[UR6][R4.64] ;  /* 0x00000006042b4981 */ /* 0x000166000c2e1900 */
[----:B------:R-:W-:Y:S01]  /*0ce0*/  IMAD R41, R73, 0x400, R36 ;  /* 0x0000040049297824 */ /* 0x000fe200078e0224 */
[----:B------:R1:W5:Y:S01]  /*0cf0*/  @P5 LDG.E.EL R48, desc[UR6][R38.64] ;  /* 0x0000000626305981 */ /* 0x000362000c2e1900 */
[C---:B------:R-:W-:Y:S02]  /*0d00*/  IMAD R35, R47.reuse, 0x400, R68 ;  /* 0x000004002f237824 */ /* 0x040fe400078e0244 */
[----:B------:R-:W-:Y:S02]  /*0d10*/  IMAD R75, R47, 0x400, R6 ;  /* 0x000004002f4b7824 */ /* 0x000fe400078e0206 */
[----:B------:R-:W-:-:S04]  /*0d20*/  IMAD.WIDE R46, R51, 0x4, R10 ;  /* 0x00000004332e7825 */ /* 0x000fc800078e020a */
[----:B------:R-:W-:Y:S02]  /*0d30*/  IMAD R51, R45, 0x400, R68 ;  /* 0x000004002d337824 */ /* 0x000fe400078e0244 */
[----:B------:R-:W-:-:S04]  /*0d40*/  IMAD.WIDE R16, R17, 0x4, R10 ;  /* 0x0000000411107825 */ /* 0x000fc800078e020a */
[--C-:B------:R-:W-:Y:S01]  /*0d50*/  IMAD.WIDE R40, R41, 0x4, R10.reuse ;  /* 0x0000000429287825 */ /* 0x100fe200078e020a */
[----:B------:R-:W5:Y:S03]  /*0d60*/  @P6 LDG.E.EL R67, desc[UR6][R16.64] ;  /* 0x0000000610436981 */ /* 0x000f66000c2e1900 */
[----:B------:R-:W-:Y:S01]  /*0d70*/  IMAD.MOV.U32 R36, RZ, RZ, RZ ;  /* 0x000000ffff247224 */ /* 0x000fe200078e00ff */
[----:B------:R3:W5:Y:S01]  /*0d80*/  @P0 LDG.E.EL R49, desc[UR6][R40.64] ;  /* 0x0000000628310981 */ /* 0x000762000c2e1900 */
[----:B0-----:R-:W-:-:S04]  /*0d90*/  IMAD.WIDE R4, R35, 0x4, R10 ;  /* 0x0000000423047825 */ /* 0x001fc800078e020a */
[----:B-1----:R-:W-:Y:S01]  /*0da0*/  IMAD.MOV.U32 R38, RZ, RZ, RZ ;  /* 0x000000ffff267224 */ /* 0x002fe200078e00ff */
[----:B------:R0:W5:Y:S01]  /*0db0*/  @P1 LDG.E.EL R36, desc[UR6][R4.64] ;  /* 0x0000000604241981 */ /* 0x000162000c2e1900 */
[----:B------:R-:W-:Y:S02]  /*0dc0*/  IMAD R39, R45, 0x400, R76 ;  /* 0x000004002d277824 */ /* 0x000fe400078e024c */
[----:B------:R-:W-:Y:S01]  /*0dd0*/  IMAD.WIDE R50, R51, 0x4, R10 ;  /* 0x0000000433327825 */ /* 0x000fe200078e020a */
[----:B---3--:R-:W-:-:S03]  /*0de0*/  CS2R R40, SRZ ;  /* 0x0000000000287805 */ /* 0x008fc6000001ff00 */
[----:B------:R-:W-:Y:S01]  /*0df0*/  IMAD.WIDE R16, R75, 0x4, R10 ;  /* 0x000000044b107825 */ /* 0x000fe200078e020a */
[----:B------:R1:W3:Y:S03]  /*0e00*/  @P2 LDG.E.EL R38, desc[UR6][R50.64] ;  /* 0x0000000632262981 */ /* 0x0002e6000c2e1900 */
[----:B------:R-:W-:Y:S01]  /*0e10*/  IMAD R45, R45, 0x400, R6 ;  /* 0x000004002d2d7824 */ /* 0x000fe200078e0206 */
[----:B------:R4:W3:Y:S01]  /*0e20*/  @P1 LDG.E.EL R20, desc[UR6][R16.64] ;  /* 0x0000000610141981 */ /* 0x0008e2000c2e1900 */
[----:B0-----:R-:W-:-:S04]  /*0e30*/  IMAD.WIDE R4, R39, 0x4, R10 ;  /* 0x0000000427047825 */ /* 0x001fc800078e020a */
[C---:B------:R-:W-:Y:S01]  /*0e40*/  IMAD R75, R55.reuse, 0x400, R76 ;  /* 0x00000400374b7824 */ /* 0x040fe200078e024c */
[----:B------:R0:W3:Y:S01]  /*0e50*/  @P2 LDG.E.EL R41, desc[UR6][R4.64] ;  /* 0x0000000604292981 */ /* 0x0000e2000c2e1900 */
[----:B-1----:R-:W-:Y:S02]  /*0e60*/  IMAD R51, R55, 0x400, R6 ;  /* 0x0000040037337824 */ /* 0x002fe400078e0206 */
[----:B------:R-:W-:Y:S02]  /*0e70*/  IMAD.MOV.U32 R35, RZ, RZ, RZ ;  /* 0x000000ffff237224 */ /* 0x000fe400078e00ff */
[----:B------:R-:W-:Y:S02]  /*0e80*/  IMAD.MOV.U32 R54, RZ, RZ, RZ ;  /* 0x000000ffff367224 */ /* 0x000fe400078e00ff */
[--C-:B------:R-:W-:Y:S02]  /*0e90*/  IMAD.WIDE R44, R45, 0x4, R10.reuse ;  /* 0x000000042d2c7825 */ /* 0x100fe400078e020a */
[----:B------:R1:W3:Y:S02]  /*0ea0*/  @P1 LDG.E.EL R35, desc[UR6][R46.64] ;  /* 0x000000062e231981 */ /* 0x0002e4000c2e1900 */
[----:B----4-:R-:W-:-:S02]  /*0eb0*/  IMAD.WIDE R16, R75, 0x4, R10 ;  /* 0x000000044b107825 */ /* 0x010fc400078e020a */
[----:B------:R4:W3:Y:S02]  /*0ec0*/  @P2 LDG.E.EL R54, desc[UR6][R44.64] ;  /* 0x000000062c362981 */ /* 0x0008e4000c2e1900 */
[----:B0-----:R-:W-:Y:S02]  /*0ed0*/  IMAD.WIDE R4, R51, 0x4, R10 ;  /* 0x0000000433047825 */ /* 0x001fe400078e020a */
[----:B------:R0:W3:Y:S02]  /*0ee0*/  @P3 LDG.E.EL R40, desc[UR6][R16.64] ;  /* 0x0000000610283981 */ /* 0x0000e4000c2e1900 */
[C---:B------:R-:W-:Y:S02]  /*0ef0*/  IMAD R75, R56.reuse, 0x400, R68 ;  /* 0x00000400384b7824 */ /* 0x040fe400078e0244 */
[----:B------:R-:W-:Y:S02]  /*0f00*/  IMAD R51, R56, 0x400, R76 ;  /* 0x0000040038337824 */ /* 0x000fe400078e024c */
[----:B-1----:R-:W-:Y:S01]  /*0f10*/  IMAD R47, R55, 0x400, R68 ;  /* 0x00000400372f7824 */ /* 0x002fe200078e0244 */
[----:B----4-:R-:W-:Y:S01]  /*0f20*/  CS2R R44, SRZ ;  /* 0x00000000002c7805 */ /* 0x010fe2000001ff00 */
[----:B------:R-:W-:-:S04]  /*0f30*/  IMAD.WIDE R74, R75, 0x4, R10 ;  /* 0x000000044b4a7825 */ /* 0x000fc800078e020a */
[----:B------:R-:W-:Y:S01]  /*0f40*/  IMAD.WIDE R50, R51, 0x4, R10 ;  /* 0x0000000433327825 */ /* 0x000fe200078e020a */
[----:B------:R1:W4:Y:S03]  /*0f50*/  @P4 LDG.E.EL R44, desc[UR6][R74.64] ;  /* 0x000000064a2c4981 */ /* 0x000326000c2e1900 */
[----:B0-----:R-:W-:Y:S01]  /*0f60*/  IMAD R17, R56, 0x400, R6 ;  /* 0x0000040038117824 */ /* 0x001fe200078e0206 */
[----:B------:R0:W3:Y:S01]  /*0f70*/  @P4 LDG.E.EL R45, desc[UR6][R50.64] ;  /* 0x00000006322d4981 */ /* 0x0000e2000c2e1900 */
[----:B------:R-:W-:Y:S02]  /*0f80*/  IMAD.MOV.U32 R55, RZ, RZ, RZ ;  /* 0x000000ffff377224 */ /* 0x000fe400078e00ff */
[----:B------:R-:W-:Y:S02]  /*0f90*/  IMAD.MOV.U32 R39, RZ, RZ, RZ ;  /* 0x000000ffff277224 */ /* 0x000fe400078e00ff */
[----:B------:R-:W-:-:S02]  /*0fa0*/  IMAD.WIDE R46, R47, 0x4, R10 ;  /* 0x000000042f2e7825 */ /* 0x000fc400078e020a */
[----:B------:R0:W3:Y:S02]  /*0fb0*/  @P3 LDG.E.EL R55, desc[UR6][R4.64] ;  /* 0x0000000604373981 */ /* 0x0000e4000c2e1900 */
[----:B------:R-:W-:Y:S02]  /*0fc0*/  IMAD.MOV.U32 R56, RZ, RZ, RZ ;  /* 0x000000ffff387224 */ /* 0x000fe400078e00ff */
[----:B------:R-:W-:Y:S01]  /*0fd0*/  IMAD.WIDE R16, R17, 0x4, R10 ;  /* 0x0000000411107825 */ /* 0x000fe200078e020a */
[----:B------:R0:W3:Y:S03]  /*0fe0*/  @P3 LDG.E.EL R39, desc[UR6][R46.64] ;  /* 0x000000062e273981 */ /* 0x0000e6000c2e1900 */
[C---:B-1----:R-:W-:Y:S01]  /*0ff0*/  IMAD R75, R57.reuse, 0x400, R76 ;  /* 0x00000400394b7824 */ /* 0x042fe200078e024c */
[----:B------:R1:W3:Y:S01]  /*1000*/  @P4 LDG.E.EL R56, desc[UR6][R16.64] ;  /* 0x0000000610384981 */ /* 0x0002e2000c2e1900 */
[----:B0-----:R-:W-:-:S02]  /*1010*/  IMAD R51, R57, 0x400, R6 ;  /* 0x0000040039337824 */ /* 0x001fc400078e0206 */
[----:B------:R-:W-:Y:S02]  /*1020*/  IMAD R5, R57, 0x400, R68 ;  /* 0x0000040039057824 */ /* 0x000fe400078e0244 */
[----:B------:R-:W-:Y:S01]  /*1030*/  IMAD.MOV.U32 R57, RZ, RZ, RZ ;  /* 0x000000ffff397224 */ /* 0x000fe200078e00ff */
[----:B------:R-:W-:Y:S01]  /*1040*/  CS2R R46, SRZ ;  /* 0x00000000002e7805 */ /* 0x000fe2000001ff00 */
[----:B------:R-:W-:-:S04]  /*1050*/  IMAD.WIDE R74, R75, 0x4, R10 ;  /* 0x000000044b4a7825 */ /* 0x000fc800078e020a */
[--C-:B-1----:R-:W-:Y:S01]  /*1060*/  IMAD.WIDE R16, R51, 0x4, R10.reuse ;  /* 0x0000000433107825 */ /* 0x102fe200078e020a */
[----:B------:R0:W3:Y:S03]  /*1070*/  @P5 LDG.E.EL R46, desc[UR6][R74.64] ;  /* 0x000000064a2e5981 */ /* 0x0000e6000c2e1900 */
[----:B------:R-:W-:Y:S01]  /*1080*/  IMAD.WIDE R4, R5, 0x4, R10 ;  /* 0x0000000405047825 */ /* 0x000fe200078e020a */
[----:B------:R1:W3:Y:S03]  /*1090*/  @P5 LDG.E.EL R57, desc[UR6][R16.64] ;  /* 0x0000000610395981 */ /* 0x0002e6000c2e1900 */
[C---:B------:R-:W-:Y:S01]  /*10a0*/  IMAD R51, R58.reuse, 0x400, R68 ;  /* 0x000004003a337824 */ /* 0x040fe200078e0244 */
[----:B------:R1:W3:Y:S01]  /*10b0*/  @P5 LDG.E.EL R47, desc[UR6][R4.64] ;  /* 0x00000006042f5981 */ /* 0x0002e2000c2e1900 */
[----:B0-----:R-:W-:-:S02]  /*10c0*/  IMAD R75, R58, 0x400, R76 ;  /* 0x000004003a4b7824 */ /* 0x001fc400078e024c */
[----:B-1----:R-:W-:Y:S02]  /*10d0*/  IMAD R17, R58, 0x400, R6 ;  /* 0x000004003a117824 */ /* 0x002fe400078e0206 */
[----:B------:R-:W-:Y:S02]  /*10e0*/  IMAD.MOV.U32 R50, RZ, RZ, RZ ;  /* 0x000000ffff327224 */ /* 0x000fe400078e00ff */
[----:B------:R-:W-:-:S04]  /*10f0*/  IMAD.WIDE R4, R51, 0x4, R10 ;  /* 0x0000000433047825 */ /* 0x000fc800078e020a */
[----:B------:R-:W-:Y:S01]  /*1100*/  IMAD.MOV.U32 R51, RZ, RZ, RZ ;  /* 0x000000ffff337224 */ /* 0x000fe200078e00ff */
[----:B------:R0:W3:Y:S01]  /*1110*/  @P6 LDG.E.EL R50, desc[UR6][R4.64] ;  /* 0x0000000604326981 */ /* 0x0000e2000c2e1900 */
[----:B------:R-:W-:Y:S02]  /*1120*/  IMAD.MOV.U32 R58, RZ, RZ, RZ ;  /* 0x000000ffff3a7224 */ /* 0x000fe400078e00ff */
[----:B------:R-:W-:-:S04]  /*1130*/  IMAD.WIDE R74, R75, 0x4, R10 ;  /* 0x000000044b4a7825 */ /* 0x000fc800078e020a */
[----:B------:R-:W-:Y:S01]  /*1140*/  IMAD.WIDE R16, R17, 0x4, R10 ;  /* 0x0000000411107825 */ /* 0x000fe200078e020a */
[----:B------:R1:W3:Y:S04]  /*1150*/  @P6 LDG.E.EL R51, desc[UR6][R74.64] ;  /* 0x000000064a336981 */ /* 0x0002e8000c2e1900 */
[----:B------:R0:W3:Y:S01]  /*1160*/  @P6 LDG.E.EL R58, desc[UR6][R16.64] ;  /* 0x00000006103a6981 */ /* 0x0000e2000c2e1900 */
[C---:B------:R-:W-:Y:S02]  /*1170*/  FSETP.GT.AND P6, PT, R59.reuse, R60, PT ;  /* 0x0000003c3b00720b */ /* 0x040fe40003fc4000 */
[----:B------:R-:W-:Y:S02]  /*1180*/  FSETP.GT.AND P5, PT, R0, R77, PT ;  /* 0x0000004d0000720b */ /* 0x000fe40003fa4000 */
[----:B------:R-:W-:-:S09]  /*1190*/  FSETP.NAN.AND P1, PT, R59, R59, PT ;  /* 0x0000003b3b00720b */ /* 0x000fd20003f28000 */
[----:B------:R-:W-:Y:S02]  /*11a0*/  @!P6 FSEL R59, R59, R60, P1 ;  /* 0x0000003c3b3be208 */ /* 0x000fe40000800000 */
[C---:B------:R-:W-:Y:S02]  /*11b0*/  FSETP.NAN.AND P1, PT, R0.reuse, R0, PT ;  /* 0x000000000000720b */ /* 0x040fe40003f28000 */
[----:B--2---:R-:W-:Y:S02]  /*11c0*/  FSETP.GEU.AND P3, PT, R59, R30, PT ;  /* 0x0000001e3b00720b */ /* 0x004fe40003f6e000 */
[----:B------:R-:W-:-:S04]  /*11d0*/  @!P5 FSEL R0, R0, R77, P1 ;  /* 0x0000004d0000d208 */ /* 0x000fc80000800000 */
[----:B------:R-:W-:Y:S01]  /*11e0*/  FSETP.GEU.AND P2, PT, R0, R61, PT ;  /* 0x0000003d0000720b */ /* 0x000fe20003f4e000 */
[----:B0-----:R-:W-:Y:S01]  /*11f0*/  IMAD R5, R73, 0x400, R68 ;  /* 0x0000040049057824 */ /* 0x001fe200078e0244 */
[C---:B------:R-:W-:Y:S01]  /*1200*/  FSETP.NAN.AND P1, PT, R30.reuse, R30, PT ;  /* 0x0000001e1e00720b */ /* 0x040fe20003f28000 */
[----:B------:R-:W-:Y:S02]  /*1210*/  IMAD.MOV.U32 R68, RZ, RZ, RZ ;  /* 0x000000ffff447224 */ /* 0x000fe400078e00ff */
[----:B------:R-:W-:Y:S02]  /*1220*/  IMAD.WIDE R4, R5, 0x4, R10 ;  /* 0x0000000405047825 */ /* 0x000fe400078e020a */
[----:B------:R-:W-:Y:S02]  /*1230*/  @P3 FSEL R30, R30, R59, P1 ;  /* 0x0000003b1e1e3208 */ /* 0x000fe40000800000 */
[----:B------:R-:W-:Y:S01]  /*1240*/  FSETP.NAN.AND P1, PT, R61, R61, PT ;  /* 0x0000003d3d00720b */ /* 0x000fe20003f28000 */
[C---:B-1----:R-:W-:Y:S01]  /*1250*/  IMAD R75, R73.reuse, 0x400, R76 ;  /* 0x00000400494b7824 */ /* 0x042fe200078e024c */
[----:B------:R-:W-:Y:S01]  /*1260*/  P2R R17, PR, RZ, 0x8 ;  /* 0x00000008ff117803 */ /* 0x000fe20000000000 */
[----:B------:R-:W-:Y:S01]  /*1270*/  IMAD R73, R73, 0x400, R6 ;  /* 0x0000040049497824 */ /* 0x000fe200078e0206 */
[----:B------:R-:W-:Y:S01]  /*1280*/  FSETP.GEU.AND P3, PT, R30, R53, PT ;  /* 0x000000351e00720b */ /* 0x000fe20003f6e000 */
[----:B------:R0:W2:Y:S01]  /*1290*/  @P0 LDG.E.EL R68, desc[UR6][R4.64] ;  /* 0x0000000604440981 */ /* 0x0000a2000c2e1900 */
[----:B------:R-:W-:Y:S01]  /*12a0*/  @P2 FSEL R61, R61, R0, P1 ;  /* 0x000000003d3d2208 */ /* 0x000fe20000800000 */
[----:B------:R-:W-:-:S02]  /*12b0*/  IMAD.MOV.U32 R59, RZ, RZ, RZ ;  /* 0x000000ffff3b7224 */ /* 0x000fc400078e00ff */
[----:B------:R-:W-:Y:S01]  /*12c0*/  IMAD.MOV.U32 R60, RZ, RZ, RZ ;  /* 0x000000ffff3c7224 */ /* 0x000fe200078e00ff */
[----:B------:R-:W-:Y:S02]  /*12d0*/  P2R R16, PR, RZ, 0x4 ;  /* 0x00000004ff107803 */ /* 0x000fe40000000000 */
[----:B------:R-:W-:Y:S01]  /*12e0*/  FSETP.GEU.AND P2, PT, R61, R52, PT ;  /* 0x000000343d00720b */ /* 0x000fe20003f4e000 */
[----:B0-----:R-:W-:-:S04]  /*12f0*/  IMAD.WIDE R4, R75, 0x4, R10 ;  /* 0x000000044b047825 */ /* 0x001fc800078e020a */
[----:B------:R-:W-:Y:S01]  /*1300*/  IMAD.WIDE R10, R73, 0x4, R10 ;  /* 0x00000004490a7825 */ /* 0x000fe200078e020a */
[----:B------:R0:W2:Y:S01]  /*1310*/  @P0 LDG.E.EL R59, desc[UR6][R4.64] ;  /* 0x00000006043b0981 */ /* 0x0000a2000c2e1900 */
[----:B------:R-:W-:-:S03]  /*1320*/  FSETP.GT.AND P1, PT, R71, R14, PT ;  /* 0x0000000e4700720b */ /* 0x000fc60003f24000 */
[----:B------:R1:W2:Y:S01]  /*1330*/  @P0 LDG.E.EL R60, desc[UR6][R10.64] ;  /* 0x000000060a3c0981 */ /* 0x0002a2000c2e1900 */
[----:B------:R-:W-:-:S04]  /*1340*/  FSETP.NAN.AND P0, PT, R53, R53, PT ;  /* 0x000000353500720b */ /* 0x000fc80003f08000 */
[----:B------:R-:W-:Y:S02]  /*1350*/  @P3 SEL R53, R53, R30, P0 ;  /* 0x0000001e35353207 */ /* 0x000fe40000000000 */
[----:B------:R-:W-:-:S04]  /*1360*/  FSETP.NAN.AND P0, PT, R52, R52, PT ;  /* 0x000000343400720b */ /* 0x000fc80003f08000 */
[----:B------:R-:W-:Y:S02]  /*1370*/  @P2 SEL R52, R52, R61, P0 ;  /* 0x0000003d34342207 */ /* 0x000fe40000000000 */
[C---:B------:R-:W-:Y:S02]  /*1380*/  FSETP.NAN.AND P0, PT, R71.reuse, R71, PT ;  /* 0x000000474700720b */ /* 0x040fe40003f08000 */
[----:B------:R-:W-:Y:S02]  /*1390*/  P2R R61, PR, RZ, 0x2 ;  /* 0x00000002ff3d7803 */ /* 0x000fe40000000000 */
[----:B------:R-:W-:Y:S02]  /*13a0*/  @!P1 FSEL R71, R71, R14, P0 ;  /* 0x0000000e47479208 */ /* 0x000fe40000000000 */
[C---:B-----5:R-:W-:Y:S02]  /*13b0*/  FSETP.GT.AND P1, PT, R72.reuse, R15, PT ;  /* 0x0000000f4800720b */ /* 0x060fe40003f24000 */
[----:B------:R-:W-:-:S02]  /*13c0*/  FSETP.NAN.AND P0, PT, R72, R72, PT ;  /* 0x000000484800720b */ /* 0x000fc40003f08000 */
[----:B------:R-:W-:-:S09]  /*13d0*/  P2R R30, PR, RZ, 0x2 ;  /* 0x00000002ff1e7803 */ /* 0x000fd20000000000 */
[----:B------:R-:W-:Y:S02]  /*13e0*/  @!P1 FSEL R72, R72, R15, P0 ;  /* 0x0000000f48489208 */ /* 0x000fe40000000000 */
[-C--:B------:R-:W-:Y:S02]  /*13f0*/  FSETP.GEU.AND P1, PT, R71, R62.reuse, PT ;  /* 0x0000003e4700720b */ /* 0x080fe40003f2e000 */
[----:B------:R-:W-:Y:S02]  /*1400*/  FSETP.NAN.AND P0, PT, R62, R62, PT ;  /* 0x0000003e3e00720b */ /* 0x000fe40003f08000 */
[----:B------:R-:W-:-:S09]  /*1410*/  P2R R15, PR, RZ, 0x2 ;  /* 0x00000002ff0f7803 */ /* 0x000fd20000000000 */
[----:B------:R-:W-:Y:S02]  /*1420*/  @P1 FSEL R62, R62, R71, P0 ;  /* 0x000000473e3e1208 */ /* 0x000fe40000000000 */
[-C--:B------:R-:W-:Y:S02]  /*1430*/  FSETP.GEU.AND P1, PT, R72, R3.reuse, PT ;  /* 0x000000034800720b */ /* 0x080fe40003f2e000 */
[----:B------:R-:W-:Y:S02]  /*1440*/  FSETP.NAN.AND P0, PT, R3, R3, PT ;  /* 0x000000030300720b */ /* 0x000fe40003f08000 */
[----:B------:R-:W-:-:S09]  /*1450*/  P2R R14, PR, RZ, 0x2 ;  /* 0x00000002ff0e7803 */ /* 0x000fd20000000000 */
[----:B------:R-:W-:Y:S02]  /*1460*/  @P1 FSEL R3, R3, R72, P0 ;  /* 0x0000004803031208 */ /* 0x000fe40000000000 */
[-C--:B------:R-:W-:Y:S02]  /*1470*/  FSETP.GEU.AND P1, PT, R62, R27.reuse, PT ;  /* 0x0000001b3e00720b */ /* 0x080fe40003f2e000 */
[----:B------:R-:W-:Y:S02]  /*1480*/  FSETP.NAN.AND P0, PT, R27, R27, PT ;  /* 0x0000001b1b00720b */ /* 0x000fe40003f08000 */
[----:B0-----:R-:W-:-:S09]  /*1490*/  P2R R5, PR, RZ, 0x2 ;  /* 0x00000002ff057803 */ /* 0x001fd20000000000 */
[----:B------:R-:W-:Y:S02]  /*14a0*/  @P1 SEL R27, R27, R62, P0 ;  /* 0x0000003e1b1b1207 */ /* 0x000fe40000000000 */
[-C--:B------:R-:W-:Y:S02]  /*14b0*/  FSETP.GEU.AND P1, PT, R3, R26.reuse, PT ;  /* 0x0000001a0300720b */ /* 0x080fe40003f2e000 */
[----:B------:R-:W-:Y:S02]  /*14c0*/  FSETP.NAN.AND P0, PT, R26, R26, PT ;  /* 0x0000001a1a00720b */ /* 0x000fe40003f08000 */
[----:B------:R-:W-:-:S09]  /*14d0*/  P2R R4, PR, RZ, 0x2 ;  /* 0x00000002ff047803 */ /* 0x000fd20000000000 */
[----:B------:R-:W-:Y:S02]  /*14e0*/  @P1 SEL R26, R26, R3, P0 ;  /* 0x000000031a1a1207 */ /* 0x000fe40000000000 */
[C---:B------:R-:W-:Y:S02]  /*14f0*/  FSETP.GT.AND P1, PT, R19.reuse, R12, PT ;  /* 0x0000000c1300720b */ /* 0x040fe40003f24000 */
[----:B------:R-:W-:Y:S02]  /*1500*/  FSETP.NAN.AND P0, PT, R19, R19, PT ;  /* 0x000000131300720b */ /* 0x000fe40003f08000 */
[----:B------:R-:W-:-:S09]  /*1510*/  P2R R3, PR, RZ, 0x2 ;  /* 0x00000002ff037803 */ /* 0x000fd20000000000 */
[----:B------:R-:W-:Y:S02]  /*1520*/  @!P1 FSEL R19, R19, R12, P0 ;  /* 0x0000000c13139208 */ /* 0x000fe40000000000 */
[C---:B------:R-:W-:Y:S02]  /*1530*/  FSETP.GT.AND P1, PT, R18.reuse, R13, PT ;  /* 0x0000000d1200720b */ /* 0x040fe40003f24000 */
[----:B------:R-:W-:Y:S02]  /*1540*/  FSETP.NAN.AND P0, PT, R18, R18, PT ;  /* 0x000000121200720b */ /* 0x000fe40003f08000 */
        /* <DEDUP_REMOVED lines=12> */
[----:B------:R-:W-:-:S09]  /*1610*/  P2R R18, PR, RZ, 0x2 ;  /* 0x00000002ff127803 */ /* 0x000fd20000000000 */
        /* <DEDUP_REMOVED lines=15> */
[----:B-1----:R-:W-:-:S09]  /*1710*/  P2R R11, PR, RZ, 0x2 ;  /* 0x00000002ff0b7803 */ /* 0x002fd20000000000 */
        /* <DEDUP_REMOVED lines=25> */
[-C--:B---3--:R-:W-:Y:S02]  /*18b0*/  FSETP.GEU.AND P1, PT, R36, R35.reuse, PT ;  /* 0x000000232400720b */ /* 0x088fe40003f2e000 */
        /* <DEDUP_REMOVED lines=29> */
[----:B------:R-:W-:Y:S02]  /*1a90*/  FSETP.GEU.AND P4, PT, R40, R55, PT ;  /* 0x000000372800720b */ /* 0x000fe40003f8e000 */
[----:B------:R-:W-:-:S07]  /*1aa0*/  P2R R39, PR, RZ, 0x2 ;  /* 0x00000002ff277803 */ /* 0x000fce0000000000 */
[----:B------:R-:W-:Y:S02]  /*1ab0*/  @P1 SEL R54, R54, R41, P0 ;  /* 0x0000002936361207 */ /* 0x000fe40000000000 */
[----:B----4-:R-:W-:Y:S02]  /*1ac0*/  FSETP.GT.AND P1, PT, R44, R43, PT ;  /* 0x0000002b2c00720b */ /* 0x010fe40003f24000 */
[----:B------:R-:W-:-:S04]  /*1ad0*/  FSETP.NAN.AND P0, PT, R55, R55, PT ;  /* 0x000000373700720b */ /* 0x000fc80003f08000 */
[----:B------:R-:W-:Y:S02]  /*1ae0*/  @P4 SEL R55, R55, R40, P0 ;  /* 0x0000002837374207 */ /* 0x000fe40000000000 */
[----:B------:R-:W-:Y:S02]  /*1af0*/  FSETP.NAN.AND P0, PT, R44, R44, PT ;  /* 0x0000002c2c00720b */ /* 0x000fe40003f08000 */
[----:B------:R-:W-:-:S03]  /*1b00*/  P2R R41, PR, RZ, 0x2 ;  /* 0x00000002ff297803 */ /* 0x000fc60000000000 */
        /* <DEDUP_REMOVED lines=11> */
[----:B------:R-:W-:Y:S02]  /*1bc0*/  P2R R0, PR, RZ, 0x8 ;  /* 0x00000008ff007803 */ /* 0x000fe40000000000 */
[----:B------:R-:W-:Y:S02]  /*1bd0*/  FSETP.GEU.AND P3, PT, R45, R56, PT ;  /* 0x000000382d00720b */ /* 0x000fe40003f6e000 */
[----:B------:R-:W-:-:S05]  /*1be0*/  P2R R6, PR, RZ, 0x4 ;  /* 0x00000004ff067803 */ /* 0x000fca0000000000 */
[----:B------:R-:W-:-:S04]  /*1bf0*/  @P1 FSEL R46, R46, R47, P0 ;  /* 0x0000002f2e2e1208 */ /* 0x000fc80000000000 */
[----:B------:R-:W-:Y:S02]  /*1c00*/  FSETP.GEU.AND P2, PT, R46, R57, PT ;  /* 0x000000392e00720b */ /* 0x000fe40003f4e000 */
[----:B------:R-:W-:Y:S02]  /*1c10*/  P2R R44, PR, RZ, 0x2 ;  /* 0x00000002ff2c7803 */ /* 0x000fe40000000000 */
[----:B------:R-:W-:Y:S02]  /*1c20*/  FSETP.NAN.AND P0, PT, R56, R56, PT ;  /* 0x000000383800720b */ /* 0x000fe40003f08000 */
[----:B------:R-:W-:Y:S02]  /*1c30*/  FSETP.GT.AND P1, PT, R50, R67, PT ;  /* 0x000000433200720b */ /* 0x000fe40003f24000 */
[----:B------:R-:W-:Y:S02]  /*1c40*/  @P3 SEL R56, R56, R45, P0 ;  /* 0x0000002d38383207 */ /* 0x000fe40000000000 */
[----:B------:R-:W-:-:S04]  /*1c50*/  FSETP.NAN.AND P0, PT, R57, R57, PT ;  /* 0x000000393900720b */ /* 0x000fc80003f08000 */
[----:B------:R-:W-:Y:S02]  /*1c60*/  @P2 SEL R57, R57, R46, P0 ;  /* 0x0000002e39392207 */ /* 0x000fe40000000000 */
[C---:B------:R-:W-:Y:S02]  /*1c70*/  FSETP.NAN.AND P0, PT, R50.reuse, R50, PT ;  /* 0x000000323200720b */ /* 0x040fe40003f08000 */
[----:B------:R-:W-:Y:S02]  /*1c80*/  P2R R47, PR, RZ, 0x2 ;  /* 0x00000002ff2f7803 */ /* 0x000fe40000000000 */
[----:B------:R-:W-:Y:S02]  /*1c90*/  @!P1 FSEL R50, R50, R67, P0 ;  /* 0x0000004332329208 */ /* 0x000fe40000000000 */
[C---:B--2---:R-:W-:Y:S02]  /*1ca0*/  FSETP.GT.AND P1, PT, R68.reuse, R49, PT ;  /* 0x000000314400720b */ /* 0x044fe40003f24000 */
        /* <DEDUP_REMOVED lines=12> */
[----:B------:R-:W-:Y:S01]  /*1d70*/  FSETP.NAN.AND P0, PT, R58, R58, PT ;  /* 0x0000003a3a00720b */ /* 0x000fe20003f08000 */
[----:B------:R-:W0:Y:S01]  /*1d80*/  S2UR UR5, SR_CgaCtaId ;  /* 0x00000000000579c3 */ /* 0x000e220000008800 */
[----:B------:R-:W-:-:S09]  /*1d90*/  P2R R46, PR, RZ, 0x4 ;  /* 0x00000004ff2e7803 */ /* 0x000fd20000000000 */
[----:B------:R-:W-:Y:S02]  /*1da0*/  @P1 SEL R58, R58, R51, P0 ;  /* 0x000000333a3a1207 */ /* 0x000fe40000000000 */
[-C--:B------:R-:W-:Y:S02]  /*1db0*/  FSETP.GEU.AND P0, PT, R59, R60.reuse, PT ;  /* 0x0000003c3b00720b */ /* 0x080fe40003f0e000 */
[----:B------:R-:W-:Y:S02]  /*1dc0*/  P2R R51, PR, RZ, 0x2 ;  /* 0x00000002ff337803 */ /* 0x000fe40000000000 */
[----:B------:R-:W-:Y:S02]  /*1dd0*/  FSETP.NAN.AND P2, PT, R60, R60, PT ;  /* 0x0000003c3c00720b */ /* 0x000fe40003f48000 */
[----:B------:R-:W-:Y:S01]  /*1de0*/  ISETP.NE.AND P1, PT, R63, RZ, PT ;  /* 0x000000ff3f00720c */ /* 0x000fe20003f25270 */
[----:B------:R-:W-:-:S06]  /*1df0*/  UMOV UR4, 0x400 ;  /* 0x0000040000047882 */ /* 0x000fcc0000000000 */
[----:B------:R-:W-:Y:S02]  /*1e00*/  @P0 SEL R60, R60, R59, P2 ;  /* 0x0000003b3c3c0207 */ /* 0x000fe40001000000 */
[----:B------:R-:W-:Y:S02]  /*1e10*/  P2R R59, PR, RZ, 0x2 ;  /* 0x00000002ff3b7803 */ /* 0x000fe40000000000 */
[----:B------:R-:W-:Y:S02]  /*1e20*/  ISETP.NE.AND P1, PT, R61, RZ, PT ;  /* 0x000000ff3d00720c */ /* 0x000fe40003f25270 */
[----:B------:R-:W-:Y:S02]  /*1e30*/  P2R R61, PR, RZ, 0x1 ;  /* 0x00000001ff3d7803 */ /* 0x000fe40000000000 */
[----:B------:R-:W-:Y:S01]  /*1e40*/  ISETP.NE.AND P0, PT, R62, RZ, PT ;  /* 0x000000ff3e00720c */ /* 0x000fe20003f05270 */
[----:B------:R-:W-:Y:S01]  /*1e50*/  IMAD.SHL.U32 R62, R8, 0x100, RZ ;  /* 0x00000100083e7824 */ /* 0x000fe200078e00ff */
[----:B0-----:R-:W-:-:S04]  /*1e60*/  UPRMT UR4, UR5, 0x654, UR4 ;  /* 0x0000065405047896 */ /* 0x001fc80008000004 */
[----:B------:R-:W-:-:S04]  /*1e70*/  LOP3.LUT R67, R62, 0xf00, RZ, 0xc0, !PT ;  /* 0x00000f003e437812 */ /* 0x000fc800078ec0ff */
[C---:B------:R-:W-:Y:S02]  /*1e80*/  LOP3.LUT R63, R67.reuse, R2, RZ, 0xfc, !PT ;  /* 0x00000002433f7212 */ /* 0x040fe400078efcff */
[----:B------:R-:W-:-:S05]  /*1e90*/  LEA.HI R62, R67, UR4, RZ, 0x1c ;  /* 0x00000004433e7c11 */ /* 0x000fca000f8fe0ff */
[----:B------:R-:W-:Y:S01]  /*1ea0*/  IMAD R67, R63, 0x4, R62 ;  /* 0x000000043f437824 */ /* 0x000fe200078e023e */
[----:B------:R-:W-:-:S04]  /*1eb0*/  P2R R40, PR, RZ, 0x10 ;  /* 0x00000010ff287803 */ /* 0x000fc80000000000 */
[----:B------:R0:W-:Y:S04]  /*1ec0*/  STS [R67], R53 ;  /* 0x0000003543007388 */ /* 0x0001e80000000800 */
[----:B------:R-:W-:Y:S04]  /*1ed0*/  STS [R67+0x40], R52 ;  /* 0x0000403443007388 */ /* 0x000fe80000000800 */
[----:B------:R-:W-:Y:S04]  /*1ee0*/  STS [R67+0x80], R27 ;  /* 0x0000801b43007388 */ /* 0x000fe80000000800 */
[----:B------:R1:W-:Y:S04]  /*1ef0*/  STS [R67+0xc0], R26 ;  /* 0x0000c01a43007388 */ /* 0x0003e80000000800 */
[----:B------:R-:W-:Y:S04]  /*1f00*/  STS [R67+0x100], R25 ;  /* 0x0001001943007388 */ /* 0x000fe80000000800 */
[----:B------:R-:W-:Y:S04]  /*1f10*/  STS [R67+0x140], R24 ;  /* 0x0001401843007388 */ /* 0x000fe80000000800 */
[----:B------:R-:W-:Y:S04]  /*1f20*/  STS [R67+0x180], R23 ;  /* 0x0001801743007388 */ /* 0x000fe80000000800 */
[----:B------:R-:W-:Y:S04]  /*1f30*/  STS [R67+0x1c0], R22 ;  /* 0x0001c01643007388 */ /* 0x000fe80000000800 */
[----:B------:R-:W-:Y:S04]  /*1f40*/  STS [R67+0x200], R21 ;  /* 0x0002001543007388 */ /* 0x000fe80000000800 */
[----:B------:R2:W-:Y:S04]  /*1f50*/  STS [R67+0x240], R20 ;  /* 0x0002401443007388 */ /* 0x0005e80000000800 */
[----:B------:R3:W-:Y:S04]  /*1f60*/  STS [R67+0x280], R54 ;  /* 0x0002803643007388 */ /* 0x0007e80000000800 */
[----:B------:R-:W-:Y:S04]  /*1f70*/  STS [R67+0x2c0], R55 ;  /* 0x0002c03743007388 */ /* 0x000fe80000000800 */
[----:B------:R-:W-:Y:S04]  /*1f80*/  STS [R67+0x300], R56 ;  /* 0x0003003843007388 */ /* 0x000fe80000000800 */
[----:B------:R-:W-:Y:S04]  /*1f90*/  STS [R67+0x340], R57 ;  /* 0x0003403943007388 */ /* 0x000fe80000000800 */
[----:B------:R-:W-:Y:S04]  /*1fa0*/  STS [R67+0x380], R58 ;  /* 0x0003803a43007388 */ /* 0x000fe80000000800 */
[----:B------:R4:W-:Y:S01]  /*1fb0*/  STS [R67+0x3c0], R60 ;  /* 0x0003c03c43007388 */ /* 0x0009e20000000800 */
[----:B------:R-:W-:Y:S01]  /*1fc0*/  BAR.SYNC.DEFER_BLOCKING 0x0 ;  /* 0x0000000000007b1d */ /* 0x000fe20000010000 */
[----:B------:R-:W-:Y:S01]  /*1fd0*/  ISETP.NE.AND P4, PT, R66, RZ, PT ;  /* 0x000000ff4200720c */ /* 0x000fe20003f85270 */
[----:B------:R-:W-:Y:S01]  /*1fe0*/  IMAD.SHL.U32 R66, R8, 0x4, RZ ;  /* 0x0000000408427824 */ /* 0x000fe200078e00ff */
[----:B0-----:R-:W-:-:S04]  /*1ff0*/  SHF.R.U32.HI R53, RZ, 0x2, R8 ;  /* 0x00000002ff357819 */ /* 0x001fc80000011608 */
[----:B------:R-:W-:Y:S02]  /*2000*/  LOP3.LUT R53, R53, 0x30, RZ, 0xc0, !PT ;  /* 0x0000003035357812 */ /* 0x000fe400078ec0ff */
[C---:B-1----:R-:W-:Y:S02]  /*2010*/  LOP3.LUT R26, R66.reuse, 0xfc, RZ, 0xc0, !PT ;  /* 0x000000fc421a7812 */ /* 0x042fe400078ec0ff */
[----:B------:R-:W-:Y:S01]  /*2020*/  LOP3.LUT R66, R66, 0x3fc, RZ, 0xc0, !PT ;  /* 0x000003fc42427812 */ /* 0x000fe200078ec0ff */
[----:B------:R-:W-:Y:S01]  /*2030*/  VIADD R53, R53, UR4 ;  /* 0x0000000435357c36 */ /* 0x000fe20008000000 */
[----:B------:R-:W-:-:S03]  /*2040*/  PRMT R26, R26, 0x6540, R9 ;  /* 0x000065401a1a7816 */ /* 0x000fc60000000009 */
[----:B--2---:R-:W-:Y:S01]  /*2050*/  IMAD R20, R66, 0x4, R53 ;  /* 0x0000000442147824 */ /* 0x004fe200078e0235 */
[----:B------:R-:W-:Y:S01]  /*2060*/  SHF.R.S32.HI R21, RZ, 0x1f, R26 ;  /* 0x0000001fff157819 */ /* 0x000fe2000001141a */
[----:B------:R-:W0:Y:S03]  /*2070*/  LDC.64 R52, c[0x0][0x218] ;  /* 0x00008600ff347b82 */ /* 0x000e260000000a00 */
[----:B------:R-:W-:Y:S02]  /*2080*/  LEA.HI R24, R21, R26, RZ, 0x7 ;  /* 0x0000001a15187211 */ /* 0x000fe400078f38ff */
[----:B------:R-:W1:Y:S01]  /*2090*/  LDS.128 R20, [R20] ;  /* 0x0000000014147984 */ /* 0x000e620000000c00 */
[----:B---3--:R-:W-:Y:S02]  /*20a0*/  SHF.R.U32.HI R54, RZ, 0x6, R8 ;  /* 0x00000006ff367819 */ /* 0x008fe40000011608 */
[C---:B------:R-:W-:Y:S01]  /*20b0*/  IMAD.SHL.U32 R27, R24.reuse, 0x100, RZ ;  /* 0x00000100181b7824 */ /* 0x040fe200078e00ff */
[----:B------:R-:W-:-:S02]  /*20c0*/  LOP3.LUT R25, R24, 0xffffff80, RZ, 0xc0, !PT ;  /* 0xffffff8018197812 */ /* 0x000fc400078ec0ff */
[----:B------:R-:W-:Y:S02]  /*20d0*/  SGXT.U32 R24, R54, 0x2 ;  /* 0x000000023618781a */ /* 0x000fe40000000000 */
[----:B------:R-:W-:Y:S02]  /*20e0*/  ISETP.NE.AND P2, PT, R64, RZ, PT ;  /* 0x000000ff4000720c */ /* 0x000fe40003f45270 */
[----:B------:R-:W-:Y:S02]  /*20f0*/  SEL R64, RZ, 0x1, !P5 ;  /* 0x00000001ff407807 */ /* 0x000fe40006800000 */
[----:B------:R-:W-:Y:S02]  /*2100*/  LOP3.LUT R27, R27, 0xffff8000, RZ, 0xc0, !PT ;  /* 0xffff80001b1b7812 */ /* 0x000fe400078ec0ff */
[----:B----4-:R-:W-:Y:S02]  /*2110*/  LOP3.LUT R67, R7, R24, RZ, 0xfc, !PT ;  /* 0x0000001807437212 */ /* 0x010fe400078efcff */
[----:B------:R-:W-:-:S02]  /*2120*/  ISETP.GE.AND P5, PT, R26, 0x200, PT ;  /* 0x000002001a00780c */ /* 0x000fc40003fa6270 */
[----:B------:R-:W-:Y:S02]  /*2130*/  P2R R45, PR, RZ, 0x8 ;  /* 0x00000008ff2d7803 */ /* 0x000fe40000000000 */
[----:B------:R-:W-:Y:S02]  /*2140*/  ISETP.NE.AND P3, PT, R65, RZ, PT ;  /* 0x000000ff4100720c */ /* 0x000fe40003f65270 */
[----:B------:R-:W-:Y:S02]  /*2150*/  SEL R65, RZ, 0x1, !P6 ;  /* 0x00000001ff417807 */ /* 0x000fe40007000000 */
[----:B------:R-:W-:Y:S02]  /*2160*/  IADD3 R58, R27, R26, -R25 ;  /* 0x0000001a1b3a7210 */ /* 0x000fe40007ffe819 */
[C---:B------:R-:W-:Y:S02]  /*2170*/  ISETP.LT.AND P6, PT, R67.reuse, 0x100, !P5 ;  /* 0x000001004300780c */ /* 0x040fe40006fc1270 */
[----:B------:R-:W-:Y:S01]  /*2180*/  LOP3.LUT R24, R66, 0x400, RZ, 0xfc, !PT ;  /* 0x0000040042187812 */ /* 0x000fe200078efcff */
[----:B------:R-:W-:-:S03]  /*2190*/  IMAD R55, R67, 0x80, R58 ;  /* 0x0000008043377824 */ /* 0x000fc600078e023a */
[----:B------:R-:W-:Y:S01]  /*21a0*/  SHF.R.U32.HI R24, RZ, 0x4, R24 ;  /* 0x00000004ff187819 */ /* 0x000fe20000011618 */
[----:B0-----:R-:W-:-:S03]  /*21b0*/  IMAD.WIDE R54, R55, 0x4, R52 ;  /* 0x0000000437367825 */ /* 0x001fc600078e0234 */
[----:B------:R-:W-:-:S03]  /*21c0*/  LOP3.LUT R24, R24, 0x70, RZ, 0xc0, !PT ;  /* 0x0000007018187812 */ /* 0x000fc600078ec0ff */
[----:B-1----:R0:W-:Y:S02]  /*21d0*/  @P6 STG.E.128 desc[UR6][R54.64], R20 ;  /* 0x0000001436006986 */ /* 0x0021e4000c101d06 */
[----:B------:R-:W-:-:S04]  /*21e0*/  VIADD R25, R24, UR4 ;  /* 0x0000000418197c36 */ /* 0x000fc80008000000 */
[----:B------:R-:W-:-:S06]  /*21f0*/  IMAD R25, R66, 0x4, R25 ;  /* 0x0000000442197824 */ /* 0x000fcc00078e0219 */
[----:B------:R-:W1:Y:S01]  /*2200*/  LDS.128 R24, [R25+0x1000] ;  /* 0x0010000019187984 */ /* 0x000e620000000c00 */
[----:B0-----:R-:W-:-:S04]  /*2210*/  LOP3.LUT R20, R66, 0x800, RZ, 0xfc, !PT ;  /* 0x0000080042147812 */ /* 0x001fc800078efcff */
[----:B------:R-:W-:-:S04]  /*2220*/  SHF.R.U32.HI R20, RZ, 0x4, R20 ;  /* 0x00000004ff147819 */ /* 0x000fc80000011614 */
[----:B------:R-:W-:-:S05]  /*2230*/  LOP3.LUT R20, R20, 0xb0, RZ, 0xc0, !PT ;  /* 0x000000b014147812 */ /* 0x000fca00078ec0ff */
[----:B------:R-:W-:-:S04]  /*2240*/  VIADD R21, R20, UR4 ;  /* 0x0000000414157c36 */ /* 0x000fc80008000000 */
[----:B------:R-:W-:-:S06]  /*2250*/  IMAD R21, R66, 0x4, R21 ;  /* 0x0000000442157824 */ /* 0x000fcc00078e0215 */
[----:B------:R-:W0:Y:S01]  /*2260*/  LDS.128 R20, [R21+0x2000] ;  /* 0x0020000015147984 */ /* 0x000e220000000c00 */
[----:B------:R-:W-:-:S04]  /*2270*/  LOP3.LUT R69, R67, 0x4, RZ, 0xfc, !PT ;  /* 0x0000000443457812 */ /* 0x000fc800078efcff */
[C---:B------:R-:W-:Y:S01]  /*2280*/  ISETP.LT.AND P6, PT, R69.reuse, 0x100, !P5 ;  /* 0x000001004500780c */ /* 0x040fe20006fc1270 */
[----:B------:R-:W-:Y:S01]  /*2290*/  IMAD R57, R69, 0x80, R58 ;  /* 0x0000008045397824 */ /* 0x000fe200078e023a */
[----:B------:R-:W-:-:S03]  /*22a0*/  LOP3.LUT R69, R67, 0x8, RZ, 0xfc, !PT ;  /* 0x0000000843457812 */ /* 0x000fc600078efcff */
[----:B------:R-:W-:-:S08]  /*22b0*/  IMAD.WIDE R56, R57, 0x4, R52 ;  /* 0x0000000439387825 */ /* 0x000fd000078e0234 */
[----:B-1----:R-:W-:Y:S01]  /*22c0*/  @P6 STG.E.128 desc[UR6][R56.64], R24 ;  /* 0x0000001838006986 */ /* 0x002fe2000c101d06 */
[C---:B------:R-:W-:Y:S01]  /*22d0*/  ISETP.LT.AND P6, PT, R69.reuse, 0x100, !P5 ;  /* 0x000001004500780c */ /* 0x040fe20006fc1270 */
[----:B------:R-:W-:Y:S01]  /*22e0*/  IMAD R55, R69, 0x80, R58 ;  /* 0x0000008045377824 */ /* 0x000fe200078e023a */
[----:B------:R-:W-:-:S03]  /*22f0*/  P2R R60, PR, RZ, 0x20 ;  /* 0x00000020ff3c7803 */ /* 0x000fc60000000000 */
[----:B------:R-:W-:Y:S01]  /*2300*/  IMAD.WIDE R54, R55, 0x4, R52 ;  /* 0x0000000437367825 */ /* 0x000fe200078e0234 */
[----:B------:R-:W-:-:S07]  /*2310*/  ISETP.NE.AND P5, PT, R3, RZ, PT ;  /* 0x000000ff0300720c */ /* 0x000fce0003fa5270 */
[----:B0-----:R0:W-:Y:S01]  /*2320*/  @P6 STG.E.128 desc[UR6][R54.64], R20 ;  /* 0x0000001436006986 */ /* 0x0011e2000c101d06 */
[----:B------:R-:W-:Y:S02]  /*2330*/  ISETP.NE.AND P6, PT, R30, RZ, PT ;  /* 0x000000ff1e00720c */ /* 0x000fe40003fc5270 */
[----:B------:R-:W-:Y:S02]  /*2340*/  SEL R30, RZ, 0x1, !P5 ;  /* 0x00000001ff1e7807 */ /* 0x000fe40006800000 */
[----:B------:R-:W-:-:S04]  /*2350*/  ISETP.NE.AND P5, PT, R18, RZ, PT ;  /* 0x000000ff1200720c */ /* 0x000fc80003fa5270 */
[----:B------:R-:W-:Y:S02]  /*2360*/  P2R R18, PR, RZ, 0x20 ;  /* 0x00000020ff127803 */ /* 0x000fe40000000000 */
[----:B------:R-:W-:-:S04]  /*2370*/  ISETP.NE.AND P5, PT, R4, RZ, PT ;  /* 0x000000ff0400720c */ /* 0x000fc80003fa5270 */
[----:B0-----:R-:W-:Y:S02]  /*2380*/  P2R R20, PR, RZ, 0x20 ;  /* 0x00000020ff147803 */ /* 0x001fe40000000000 */
[----:B------:R-:W-:-:S04]  /*2390*/  ISETP.NE.AND P5, PT, R5, RZ, PT ;  /* 0x000000ff0500720c */ /* 0x000fc80003fa5270 */
[----:B------:R-:W-:Y:S02]  /*23a0*/  P2R R21, PR, RZ, 0x20 ;  /* 0x00000020ff157803 */ /* 0x000fe40000000000 */
        /* <DEDUP_REMOVED lines=28> */
[----:B------:R-:W-:Y:S02]  /*2570*/  ISETP.NE.AND P5, PT, R16, RZ, PT ;  /* 0x000000ff1000720c */ /* 0x000fe40003fa5270 */
[----:B------:R-:W-:Y:S02]  /*2580*/  SEL R57, RZ, 0x1, !P1 ;  /* 0x00000001ff397807 */ /* 0x000fe40004800000 */
[----:B------:R-:W-:Y:S02]  /*2590*/  ISETP.NE.AND P1, PT, R59, RZ, PT ;  /* 0x000000ff3b00720c */ /* 0x000fe40003f25270 */
        /* <DEDUP_REMOVED lines=14> */
[----:B------:R-:W-:Y:S02]  /*2680*/  SEL R5, RZ, 0x1, !P5 ;  /* 0x00000001ff057807 */ /* 0x000fe40006800000 */
        /* <DEDUP_REMOVED lines=11> */
[----:B------:R-:W-:Y:S02]  /*2740*/  SEL R65, R65, 0x2, P5 ;  /* 0x0000000241417807 */ /* 0x000fe40002800000 */
[----:B------:R-:W-:-:S04]  /*2750*/  ISETP.NE.AND P5, PT, R59, RZ, PT ;  /* 0x000000ff3b00720c */ /* 0x000fc80003fa5270 */
[----:B------:R-:W-:Y:S02]  /*2760*/  SEL R64, R64, 0x2, P5 ;  /* 0x0000000240407807 */ /* 0x000fe40002800000 */
[----:B------:R-:W-:Y:S02]  /*2770*/  ISETP.NE.AND P5, PT, R68, RZ, PT ;  /* 0x000000ff4400720c */ /* 0x000fe40003fa5270 */
[----:B------:R-:W-:Y:S02]  /*2780*/  SEL R56, RZ, 0x1, !P6 ;  /* 0x00000001ff387807 */ /* 0x000fe40007000000 */
[----:B------:R-:W-:Y:S02]  /*2790*/  SEL R57, R57, 0x2, P5 ;  /* 0x0000000239397807 */ /* 0x000fe40002800000 */
[----:B------:R-:W-:-:S04]  /*27a0*/  ISETP.NE.AND P5, PT, R69, RZ, PT ;  /* 0x000000ff4500720c */ /* 0x000fc80003fa5270 */
[----:B------:R-:W-:Y:S02]  /*27b0*/  SEL R56, R56, 0x2, P5 ;  /* 0x0000000238387807 */ /* 0x000fe40002800000 */
[----:B------:R-:W-:Y:S02]  /*27c0*/  ISETP.NE.AND P5, PT, R13, RZ, PT ;  /* 0x000000ff0d00720c */ /* 0x000fe40003fa5270 */
[----:B------:R-:W-:Y:S02]  /*27d0*/  SEL R27, RZ, 0x1, !P0 ;  /* 0x00000001ff1b7807 */ /* 0x000fe40004000000 */
[----:B------:R-:W-:Y:S02]  /*27e0*/  SEL R30, R30, 0x2, P5 ;  /* 0x000000021e1e7807 */ /* 0x000fe40002800000 */
[----:B------:R-:W-:Y:S02]  /*27f0*/  ISETP.NE.AND P5, PT, R12, RZ, PT ;  /* 0x000000ff0c00720c */ /* 0x000fe40003fa5270 */
[----:B------:R-:W-:-:S02]  /*2800*/  SEL R26, RZ, 0x1, !P1 ;  /* 0x00000001ff1a7807 */ /* 0x000fc40004800000 */
        /* <DEDUP_REMOVED lines=10> */
[----:B------:R-:W-:-:S04]  /*28b0*/  ISETP.NE.AND P5, PT, R32, RZ, PT ;  /* 0x000000ff2000720c */ /* 0x000fc80003fa5270 */
[----:B------:R-:W-:Y:S02]  /*28c0*/  SEL R12, R3, 0x2, P5 ;  /* 0x00000002030c7807 */ /* 0x000fe40002800000 */
[----:B------:R-:W-:-:S04]  /*28d0*/  ISETP.NE.AND P5, PT, R37, RZ, PT ;  /* 0x000000ff2500720c */ /* 0x000fc80003fa5270 */
[----:B------:R-:W-:Y:S02]  /*28e0*/  SEL R13, R5, 0x2, P5 ;  /* 0x00000002050d7807 */ /* 0x000fe40002800000 */
[----:B------:R-:W-:-:S04]  /*28f0*/  ISETP.NE.AND P5, PT, R38, RZ, PT ;  /* 0x000000ff2600720c */ /* 0x000fc80003fa5270 */
[----:B------:R-:W-:Y:S02]  /*2900*/  SEL R14, R6, 0x2, P5 ;  /* 0x00000002060e7807 */ /* 0x000fe40002800000 */
[----:B------:R-:W-:-:S04]  /*2910*/  ISETP.NE.AND P5, PT, R43, RZ, PT ;  /* 0x000000ff2b00720c */ /* 0x000fc80003fa5270 */
[----:B------:R-:W-:Y:S02]  /*2920*/  SEL R3, R10, 0x2, P5 ;  /* 0x000000020a037807 */ /* 0x000fe40002800000 */
[----:B------:R-:W-:-:S04]  /*2930*/  LOP3.LUT R10, R66, 0xc00, RZ, 0xfc, !PT ;  /* 0x00000c00420a7812 */ /* 0x000fc800078efcff */
[----:B------:R-:W-:Y:S02]  /*2940*/  SHF.R.U32.HI R10, RZ, 0x4, R10 ;  /* 0x00000004ff0a7819 */ /* 0x000fe4000001160a */
[----:B------:R-:W-:Y:S02]  /*2950*/  ISETP.NE.AND P5, PT, R44, RZ, PT ;  /* 0x000000ff2c00720c */ /* 0x000fe40003fa5270 */
[----:B------:R-:W-:Y:S02]  /*2960*/  LOP3.LUT R10, R10, 0xf0, RZ, 0xc0, !PT ;  /* 0x000000f00a0a7812 */ /* 0x000fe400078ec0ff */
[----:B------:R-:W-:Y:S02]  /*2970*/  ISETP.NE.AND P4, PT, R34, RZ, PT ;  /* 0x000000ff2200720c */ /* 0x000fe40003f85270 */
[----:B------:R-:W-:Y:S01]  /*2980*/  SEL R5, R11, 0x2, P5 ;  /* 0x000000020b057807 */ /* 0x000fe20002800000 */
[----:B------:R-:W-:Y:S01]  /*2990*/  VIADD R11, R10, UR4 ;  /* 0x000000040a0b7c36 */ /* 0x000fe20008000000 */
[----:B------:R-:W-:-:S02]  /*29a0*/  ISETP.NE.AND P1, PT, R28, RZ, PT ;  /* 0x000000ff1c00720c */ /* 0x000fc40003f25270 */
[----:B------:R-:W-:Y:S01]  /*29b0*/  SEL R28, R12, 0x3, P4 ;  /* 0x000000030c1c7807 */ /* 0x000fe20002000000 */
[----:B------:R-:W-:Y:S01]  /*29c0*/  IMAD R12, R66, 0x4, R11 ;  /* 0x00000004420c7824 */ /* 0x000fe200078e020b */
[----:B------:R-:W-:Y:S02]  /*29d0*/  ISETP.NE.AND P6, PT, R39, RZ, PT ;  /* 0x000000ff2700720c */ /* 0x000fe40003fc5270 */
[----:B------:R-:W-:Y:S02]  /*29e0*/  ISETP.NE.AND P4, PT, R40, RZ, PT ;  /* 0x000000ff2800720c */ /* 0x000fe40003f85270 */
[----:B------:R-:W-:Y:S02]  /*29f0*/  ISETP.NE.AND P5, PT, R23, RZ, PT ;  /* 0x000000ff1700720c */ /* 0x000fe40003fa5270 */
[----:B------:R-:W-:Y:S02]  /*2a00*/  SEL R32, R13, 0x3, P6 ;  /* 0x000000030d207807 */ /* 0x000fe40003000000 */
[----:B------:R-:W-:-:S02]  /*2a10*/  SEL R34, R14, 0x3, P4 ;  /* 0x000000030e227807 */ /* 0x000fc40002000000 */
[----:B------:R-:W0:Y:S01]  /*2a20*/  LDS.128 R12, [R12+0x3000] ;  /* 0x003000000c0c7984 */ /* 0x000e220000000c00 */
[----:B------:R-:W-:Y:S02]  /*2a30*/  SEL R6, R65, 0x3, P5 ;  /* 0x0000000341067807 */ /* 0x000fe40002800000 */
[----:B------:R-:W-:-:S04]  /*2a40*/  ISETP.NE.AND P5, PT, R22, RZ, PT ;  /* 0x000000ff1600720c */ /* 0x000fc80003fa5270 */
[----:B------:R-:W-:Y:S02]  /*2a50*/  SEL R64, R64, 0x3, P5 ;  /* 0x0000000340407807 */ /* 0x000fe40002800000 */
[----:B------:R-:W-:-:S04]  /*2a60*/  ISETP.NE.AND P5, PT, R21, RZ, PT ;  /* 0x000000ff1500720c */ /* 0x000fc80003fa5270 */
[----:B------:R-:W-:Y:S02]  /*2a70*/  SEL R22, R57, 0x3, P5 ;  /* 0x0000000339167807 */ /* 0x000fe40002800000 */
[----:B------:R-:W-:-:S04]  /*2a80*/  ISETP.NE.AND P5, PT, R20, RZ, PT ;  /* 0x000000ff1400720c */ /* 0x000fc80003fa5270 */
[----:B------:R-:W-:Y:S02]  /*2a90*/  SEL R56, R56, 0x3, P5 ;  /* 0x0000000338387807 */ /* 0x000fe40002800000 */
[----:B------:R-:W-:Y:S02]  /*2aa0*/  ISETP.NE.AND P5, PT, R18, RZ, PT ;  /* 0x000000ff1200720c */ /* 0x000fe40003fa5270 */
[----:B------:R-:W-:Y:S02]  /*2ab0*/  LOP3.LUT R67, R67, 0xc, RZ, 0xfc, !PT ;  /* 0x0000000c43437812 */ /* 0x000fe400078efcff */
[----:B------:R-:W-:Y:S02]  /*2ac0*/  SEL R30, R30, 0x3, P5 ;  /* 0x000000031e1e7807 */ /* 0x000fe40002800000 */
[----:B------:R-:W-:-:S04]  /*2ad0*/  ISETP.NE.AND P5, PT, R60, RZ, PT ;  /* 0x000000ff3c00720c */ /* 0x000fc80003fa5270 */
[C---:B------:R-:W-:Y:S01]  /*2ae0*/  ISETP.LT.AND P5, PT, R67.reuse, 0x100, !P5 ;  /* 0x000001004300780c */ /* 0x040fe20006fa1270 */
[----:B------:R-:W-:-:S04]  /*2af0*/  IMAD R67, R67, 0x80, R58 ;  /* 0x0000008043437824 */ /* 0x000fc800078e023a */
[----:B------:R-:W-:-:S08]  /*2b00*/  IMAD.WIDE R52, R67, 0x4, R52 ;  /* 0x0000000443347825 */ /* 0x000fd000078e0234 */
[----:B0-----:R-:W-:Y:S01]  /*2b10*/  @P5 STG.E.128 desc[UR6][R52.64], R12 ;  /* 0x0000000c34005986 */ /* 0x001fe2000c101d06 */
[----:B------:R-:W-:Y:S01]  /*2b20*/  IMAD.SHL.U32 R10, R8, 0x10, RZ ;  /* 0x00000010080a7824 */ /* 0x000fe200078e00ff */
[----:B------:R-:W-:Y:S02]  /*2b30*/  ISETP.NE.AND P0, PT, R19, RZ, PT ;  /* 0x000000ff1300720c */ /* 0x000fe40003f05270 */
[----:B------:R-:W-:Y:S02]  /*2b40*/  ISETP.NE.AND P2, PT, R29, RZ, PT ;  /* 0x000000ff1d00720c */ /* 0x000fe40003f45270 */
[----:B------:R-:W-:Y:S02]  /*2b50*/  LOP3.LUT R16, R10, 0xf0, RZ, 0xc0, !PT ;  /* 0x000000f00a107812 */ /* 0x000fe400078ec0ff */
[----:B------:R-:W-:Y:S02]  /*2b60*/  ISETP.NE.AND P3, PT, R33, RZ, PT ;  /* 0x000000ff2100720c */ /* 0x000fe40003f65270 */
[----:B------:R-:W-:-:S02]  /*2b70*/  ISETP.NE.AND P6, PT, R50, RZ, PT ;  /* 0x000000ff3200720c */ /* 0x000fc40003fc5270 */
[----:B------:R-:W-:Y:S01]  /*2b80*/  ISETP.NE.AND P5, PT, R49, RZ, PT ;  /* 0x000000ff3100720c */ /* 0x000fe20003fa5270 */
[----:B------:R-:W-:Y:S01]  /*2b90*/  IMAD.IADD R63, R63, 0x1, R62 ;  /* 0x000000013f3f7824 */ /* 0x000fe200078e023e */
[----:B------:R-:W-:Y:S01]  /*2ba0*/  BAR.SYNC.DEFER_BLOCKING 0x0 ;  /* 0x0000000000007b1d */ /* 0x000fe20000010000 */
[----:B------:R-:W-:Y:S02]  /*2bb0*/  PRMT R16, R16, 0x6540, R9 ;  /* 0x0000654010107816 */ /* 0x000fe40000000009 */
[----:B------:R-:W-:Y:S02]  /*2bc0*/  SEL R18, R27, 0x3, P0 ;  /* 0x000000031b127807 */ /* 0x000fe40000000000 */
[----:B------:R-:W-:Y:S02]  /*2bd0*/  SEL R26, R26, 0x3, P1 ;  /* 0x000000031a1a7807 */ /* 0x000fe40000800000 */
[----:B------:R-:W-:Y:S02]  /*2be0*/  SEL R20, R25, 0x3, P2 ;  /* 0x0000000319147807 */ /* 0x000fe40001000000 */
[----:B------:R-:W-:-:S02]  /*2bf0*/  SEL R24, R24, 0x3, P3 ;  /* 0x0000000318187807 */ /* 0x000fc40001800000 */
[----:B------:R-:W-:Y:S02]  /*2c00*/  ISETP.NE.AND P0, PT, R61, RZ, PT ;  /* 0x000000ff3d00720c */ /* 0x000fe40003f05270 */
[----:B------:R-:W-:Y:S02]  /*2c10*/  ISETP.NE.AND P1, PT, R51, RZ, PT ;  /* 0x000000ff3300720c */ /* 0x000fe40003f25270 */
[----:B------:R-:W-:Y:S02]  /*2c20*/  ISETP.NE.AND P2, PT, R46, RZ, PT ;  /* 0x000000ff2e00720c */ /* 0x000fe40003f45270 */
[----:B------:R-:W-:Y:S02]  /*2c30*/  ISETP.NE.AND P3, PT, R45, RZ, PT ;  /* 0x000000ff2d00720c */ /* 0x000fe40003f65270 */
[----:B------:R-:W-:Y:S02]  /*2c40*/  SEL R4, R4, 0x2, P5 ;  /* 0x0000000204047807 */ /* 0x000fe40002800000 */
[----:B------:R-:W-:-:S02]  /*2c50*/  SEL R0, R0, 0x2, P6 ;  /* 0x0000000200007807 */ /* 0x000fc40003000000 */
[----:B------:R-:W-:Y:S01]  /*2c60*/  SHF.R.S32.HI R9, RZ, 0x1f, R16 ;  /* 0x0000001fff097819 */ /* 0x000fe20000011410 */
[----:B------:R0:W-:Y:S01]  /*2c70*/  STS.U8 [R63], R6 ;  /* 0x000000063f007388 */ /* 0x0001e20000000000 */
[----:B------:R-:W-:Y:S02]  /*2c80*/  LOP3.LUT R2, R7, R2, RZ, 0xfc, !PT ;  /* 0x0000000207027212 */ /* 0x000fe400078efcff */
[----:B------:R-:W-:Y:S02]  /*2c90*/  LOP3.LUT R7, R8, 0xf0, RZ, 0xc0, !PT ;  /* 0x000000f008077812 */ /* 0x000fe400078ec0ff */
[----:B------:R-:W-:Y:S02]  /*2ca0*/  SEL R8, R5, 0x3, P2 ;  /* 0x0000000305087807 */ /* 0x000fe40001000000 */
[----:B------:R-:W-:Y:S02]  /*2cb0*/  SEL R4, R4, 0x3, P1 ;  /* 0x0000000304047807 */ /* 0x000fe40000800000 */
[----:B------:R-:W-:-:S02]  /*2cc0*/  SEL R0, R0, 0x3, P0 ;  /* 0x0000000300007807 */ /* 0x000fc40000000000 */
[----:B0-----:R-:W-:Y:S02]  /*2cd0*/  SEL R6, R3, 0x3, P3 ;  /* 0x0000000303067807 */ /* 0x001fe40001800000 */
[----:B------:R-:W-:Y:S01]  /*2ce0*/  LEA.HI R9, R9, R16, RZ, 0x7 ;  /* 0x0000001009097211 */ /* 0x000fe200078f38ff */
[----:B------:R0:W-:Y:S03]  /*2cf0*/  STS.U8 [R63+0x10], R64 ;  /* 0x000010403f007388 */ /* 0x0001e60000000000 */
[----:B------:R-:W-:Y:S01]  /*2d00*/  LOP3.LUT R11, R9, 0xffffff80, RZ, 0xc0, !PT ;  /* 0xffffff80090b7812 */ /* 0x000fe200078ec0ff */
[----:B------:R0:W-:Y:S04]  /*2d10*/  STS.U8 [R63+0x20], R22 ;  /* 0x000020163f007388 */ /* 0x0001e80000000000 */
        /* <DEDUP_REMOVED lines=12> */
[----:B------:R0:W-:Y:S01]  /*2de0*/  STS.U8 [R63+0xf0], R0 ;  /* 0x0000f0003f007388 */ /* 0x0001e20000000000 */
[----:B------:R-:W-:-:S02]  /*2df0*/  IMAD.IADD R11, R16, 0x1, -R11 ;  /* 0x00000001100b7824 */ /* 0x000fc400078e0a0b */
[----:B------:R-:W-:Y:S01]  /*2e00*/  IMAD.SHL.U32 R9, R9, 0x100, RZ ;  /* 0x0000010009097824 */ /* 0x000fe200078e00ff */
[----:B------:R-:W-:Y:S01]  /*2e10*/  BAR.SYNC.DEFER_BLOCKING 0x0 ;  /* 0x0000000000007b1d */ /* 0x000fe20000010000 */
[C---:B------:R-:W-:Y:S01]  /*2e20*/  ISETP.GE.AND P4, PT, R2.reuse, 0x100, PT ;  /* 0x000001000200780c */ /* 0x040fe20003f86270 */
[----:B------:R-:W-:Y:S02]  /*2e30*/  IMAD R11, R2, 0x80, R11 ;  /* 0x00000080020b7824 */ /* 0x000fe400078e020b */
[----:B------:R-:W-:Y:S02]  /*2e40*/  LOP3.LUT R2, R9, 0xffff8000, RZ, 0xc0, !PT ;  /* 0xffff800009027812 */ /* 0x000fe400078ec0ff */
[----:B------:R-:W-:Y:S02]  /*2e50*/  ISETP.LT.AND P4, PT, R16, 0x200, !P4 ;  /* 0x000002001000780c */ /* 0x000fe40006781270 */
[----:B------:R-:W-:Y:S01]  /*2e60*/  LOP3.LUT R10, R10, 0xff0, RZ, 0xc0, !PT ;  /* 0x00000ff00a0a7812 */ /* 0x000fe200078ec0ff */
[----:B------:R-:W-:-:S03]  /*2e70*/  IMAD.IADD R11, R11, 0x1, R2 ;  /* 0x000000010b0b7824 */ /* 0x000fc600078e0202 */
[----:B------:R-:W-:Y:S01]  /*2e80*/  IADD3 R7, R10, UR4, R7 ;  /* 0x000000040a077c10 */ /* 0x000fe2000fffe007 */
[----:B------:R-:W-:Y:S02]  /*2e90*/  ULDC.64 UR4, c[0x0][0x220] ;  /* 0x0000880000047ab9 */ /* 0x000fe40000000a00 */
[----:B------:R-:W-:-:S04]  /*2ea0*/  IADD3 R2, P0, R11, UR4, RZ ;  /* 0x000000040b027c10 */ /* 0x000fc8000ff1e0ff */
[----:B------:R-:W-:Y:S01]  /*2eb0*/  LEA.HI.X.SX32 R3, R11, UR5, 0x1, P0 ;  /* 0x000000050b037c11 */ /* 0x000fe200080f0eff */
[----:B0-----:R-:W-:Y:S08]  /*2ec0*/  @!P4 EXIT ;  /* 0x000000000000c94d */ /* 0x001ff00003800000 */
[----:B------:R-:W0:Y:S04]  /*2ed0*/  LDS.128 R4, [R7] ;  /* 0x0000000007047984 */ /* 0x000e280000000c00 */
[----:B0-----:R-:W-:Y:S01]  /*2ee0*/  STG.E.128 desc[UR6][R2.64], R4 ;  /* 0x0000000402007986 */ /* 0x001fe2000c101d06 */
[----:B------:R-:W-:Y:S05]  /*2ef0*/  EXIT ;  /* 0x000000000000794d */ /* 0x000fea0003800000 */
.L_x_0:
[----:B------:R-:W-:-:S00]  /*2f00*/  BRA `(.L_x_0) ;  /* 0xfffffffc00fc7947 */ /* 0x000fc0000383ffff */
[----:B------:R-:W-:-:S00]  /*2f10*/  NOP ;  /* 0x0000000000007918 */ /* 0x000fc00000000000 */
        /* <DEDUP_REMOVED lines=14> */
.L_x_1:


//--------------------- .nv.shared.triton_poi_fused_max_pool2d_with_indices_16 --------------------------
	.section	.nv.shared.triton_poi_fused_max_pool2d_with_indices_16,"aw",@nobits
	.sectionflags	@""
	.align	16
	.zero		1024


//--------------------- .nv.constant0.triton_poi_fused_max_pool2d_with_indices_16 --------------------------
	.section	.nv.constant0.triton_poi_fused_max_pool2d_with_indices_16,"a",@progbits
	.sectionflags	@""
	.align	4
.nv.constant0.triton_poi_fused_max_pool2d_with_indices_16:
	.zero		560
